//
// Generated by NVIDIA NVVM Compiler
//
// Compiler Build ID: CL-36424714
// Cuda compilation tools, release 13.0, V13.0.88
// Based on NVVM 20.0.0
//

.version 9.0
.target sm_100
.address_size 64

	// .globl	_Z14calculateValuePdS_P11VarsToSharemb
.extern .func  (.param .b32 func_retval0) vprintf
(
	.param .b64 vprintf_param_0,
	.param .b64 vprintf_param_1
)
;
.extern .func  (.param .b64 func_retval0) malloc
(
	.param .b64 malloc_param_0
)
;
.extern .func free
(
	.param .b64 free_param_0
)
;
.func  (.param .align 16 .b8 func_retval0[16]) __internal_trig_reduction_slowpathd
(
	.param .b64 __internal_trig_reduction_slowpathd_param_0
)
;
.func  (.param .b64 func_retval0) __internal_accurate_pow
(
	.param .b64 __internal_accurate_pow_param_0
)
;
// _ZZ14calculateValuePdS_P11VarsToSharembE5count has been demoted
.global .align 1 .b8 $str[21] = {45, 45, 45, 45, 45, 45, 45, 45, 45, 45, 45, 45, 45, 45, 45, 45, 45, 45, 45, 10};
.global .align 1 .b8 $str$1[10] = {80, 114, 111, 103, 114, 101, 115, 115, 10};
.global .align 1 .b8 $str$2[10] = {83, 116, 101, 112, 58, 32, 37, 117, 10};
.global .align 1 .b8 $str$3[13] = {120, 49, 58, 32, 37, 108, 102, 32, 37, 108, 102, 10};
.global .align 1 .b8 $str$4[13] = {120, 50, 58, 32, 37, 108, 102, 32, 37, 108, 102, 10};
.global .align 1 .b8 $str$5[12] = {121, 58, 32, 37, 108, 102, 32, 37, 108, 102, 10};
.global .align 1 .b8 $str$6[15] = {112, 104, 105, 49, 58, 32, 37, 108, 102, 32, 37, 108, 102, 10};
.global .align 1 .b8 $str$7[15] = {112, 104, 105, 50, 58, 32, 37, 108, 102, 32, 37, 108, 102, 10};
.global .align 1 .b8 $str$8[17] = {70, 86, 97, 108, 117, 101, 91, 37, 108, 117, 93, 32, 37, 108, 102, 10};
.global .align 8 .b8 __cudart_i2opi_d[144] = {8, 93, 141, 31, 177, 95, 251, 107, 234, 146, 82, 138, 247, 57, 7, 61, 123, 241, 229, 235, 199, 186, 39, 117, 45, 234, 95, 158, 102, 63, 70, 79, 183, 9, 203, 39, 207, 126, 54, 109, 31, 109, 10, 90, 139, 17, 47, 239, 15, 152, 5, 222, 255, 151, 248, 31, 59, 40, 249, 189, 139, 95, 132, 156, 244, 57, 83, 131, 57, 214, 145, 57, 65, 126, 95, 180, 38, 112, 156, 233, 132, 68, 187, 46, 245, 53, 130, 232, 62, 167, 41, 177, 28, 235, 29, 254, 28, 146, 209, 9, 234, 46, 73, 6, 224, 210, 77, 66, 58, 110, 36, 183, 97, 197, 187, 222, 171, 99, 81, 254, 65, 144, 67, 60, 153, 149, 98, 219, 192, 221, 52, 245, 209, 87, 39, 252, 41, 21, 68, 78, 110, 131, 249, 162};
.global .align 16 .b8 __cudart_sin_cos_coeffs[128] = {70, 210, 176, 44, 241, 229, 90, 190, 146, 227, 172, 105, 227, 29, 199, 62, 161, 98, 219, 25, 160, 1, 42, 191, 24, 8, 17, 17, 17, 17, 129, 63, 84, 85, 85, 85, 85, 85, 197, 191, 0, 0, 0, 0, 0, 0, 0, 0, 0, 0, 0, 0, 0, 0, 0, 0, 100, 129, 253, 32, 131, 255, 168, 189, 40, 133, 239, 193, 167, 238, 33, 62, 217, 230, 6, 142, 79, 126, 146, 190, 233, 188, 221, 25, 160, 1, 250, 62, 71, 93, 193, 22, 108, 193, 86, 191, 81, 85, 85, 85, 85, 85, 165, 63, 0, 0, 0, 0, 0, 0, 224, 191, 0, 0, 0, 0, 0, 0, 240, 63};

.visible .entry _Z14calculateValuePdS_P11VarsToSharemb(
	.param .u64 .ptr .align 1 _Z14calculateValuePdS_P11VarsToSharemb_param_0,
	.param .u64 .ptr .align 1 _Z14calculateValuePdS_P11VarsToSharemb_param_1,
	.param .u64 .ptr .align 1 _Z14calculateValuePdS_P11VarsToSharemb_param_2,
	.param .u64 _Z14calculateValuePdS_P11VarsToSharemb_param_3,
	.param .u8 _Z14calculateValuePdS_P11VarsToSharemb_param_4
)
{
	.local .align 16 .b8 	__local_depot0[32];
	.reg .b64 	%SP;
	.reg .b64 	%SPL;
	.reg .pred 	%p<142>;
	.reg .b16 	%rs<3>;
	.reg .b32 	%r<216>;
	.reg .b64 	%rd<187>;
	.reg .b64 	%fd<613>;
	// demoted variable
	.shared .align 4 .u32 _ZZ14calculateValuePdS_P11VarsToSharembE5count;
	mov.u64 	%SPL, __local_depot0;
	cvta.local.u64 	%SP, %SPL;
	ld.param.u64 	%rd47, [_Z14calculateValuePdS_P11VarsToSharemb_param_0];
	ld.param.u64 	%rd48, [_Z14calculateValuePdS_P11VarsToSharemb_param_1];
	ld.param.u64 	%rd49, [_Z14calculateValuePdS_P11VarsToSharemb_param_2];
	ld.param.u64 	%rd46, [_Z14calculateValuePdS_P11VarsToSharemb_param_3];
	cvta.to.global.u64 	%rd1, %rd48;
	cvta.to.global.u64 	%rd2, %rd49;
	cvta.to.global.u64 	%rd3, %rd47;
	add.u64 	%rd4, %SPL, 16;
	shl.b64 	%rd51, %rd46, 3;
	{ // callseq 0, 0
	.param .b64 param0;
	st.param.b64 	[param0], %rd51;
	.param .b64 retval0;
	call.uni (retval0), 
	malloc, 
	(
	param0
	);
	ld.param.b64 	%rd52, [retval0];
	} // callseq 0
	add.s64 	%rd6, %rd52, 32;
	mov.u32 	%r1, %tid.x;
	setp.ne.s32 	%p3, %r1, 0;
	setp.eq.s64 	%p4, %rd46, 0;
	or.pred  	%p1, %p3, %p4;
	mov.f64 	%fd118, 0d4000000000000000;
	{
	.reg .b32 %temp; 
	mov.b64 	{%temp, %r2}, %fd118;
	}
	and.b32  	%r3, %r2, 2146435072;
	setp.eq.s32 	%p5, %r3, 1062207488;
	setp.lt.s32 	%p6, %r2, 0;
	selp.b32 	%r4, 0, 2146435072, %p6;
	and.b32  	%r46, %r2, 2147483647;
	setp.ne.s32 	%p7, %r46, 1071644672;
	and.pred  	%p2, %p5, %p7;
	or.b32  	%r5, %r4, -2147483648;
	add.s64 	%rd7, %rd46, -1;
	and.b64  	%rd8, %rd46, 7;
	and.b64  	%rd9, %rd46, 3;
	and.b64  	%rd10, %rd46, 15;
	and.b64  	%rd11, %rd46, -8;
	and.b64  	%rd12, %rd46, 1;
	and.b64  	%rd13, %rd46, -4;
	and.b64  	%rd14, %rd46, -16;
$L__BB0_1:
	ld.param.s8 	%rs2, [_Z14calculateValuePdS_P11VarsToSharemb_param_4];
	setp.eq.s16 	%p8, %rs2, 0;
	@%p8 bra 	$L__BB0_21;
	ld.global.f64 	%fd1, [%rd3];
	ld.global.f64 	%fd2, [%rd3+16];
	ld.global.f64 	%fd119, [%rd2+40];
	mul.f64 	%fd120, %fd119, 0d3FF8000000000000;
	ld.global.f64 	%fd121, [%rd3+24];
	sub.f64 	%fd3, %fd120, %fd121;
	abs.f64 	%fd4, %fd3;
	setp.neu.f64 	%p9, %fd4, 0d7FF0000000000000;
	@%p9 bra 	$L__BB0_4;
	mov.f64 	%fd127, 0d0000000000000000;
	mul.rn.f64 	%fd591, %fd3, %fd127;
	mov.b32 	%r205, 1;
	bra.uni 	$L__BB0_7;
$L__BB0_4:
	mul.f64 	%fd122, %fd3, 0d3FE45F306DC9C883;
	cvt.rni.s32.f64 	%r204, %fd122;
	cvt.rn.f64.s32 	%fd123, %r204;
	fma.rn.f64 	%fd124, %fd123, 0dBFF921FB54442D18, %fd3;
	fma.rn.f64 	%fd125, %fd123, 0dBC91A62633145C00, %fd124;
	fma.rn.f64 	%fd591, %fd123, 0dB97B839A252049C0, %fd125;
	setp.ltu.f64 	%p10, %fd4, 0d41E0000000000000;
	@%p10 bra 	$L__BB0_6;
	{ // callseq 1, 0
	.param .b64 param0;
	st.param.f64 	[param0], %fd3;
	.param .align 16 .b8 retval0[16];
	call.uni (retval0), 
	__internal_trig_reduction_slowpathd, 
	(
	param0
	);
	ld.param.f64 	%fd591, [retval0];
	ld.param.b32 	%r204, [retval0+8];
	} // callseq 1
$L__BB0_6:
	add.s32 	%r205, %r204, 1;
$L__BB0_7:
	shl.b32 	%r49, %r205, 6;
	cvt.u64.u32 	%rd53, %r49;
	and.b64  	%rd54, %rd53, 64;
	mov.u64 	%rd55, __cudart_sin_cos_coeffs;
	add.s64 	%rd56, %rd55, %rd54;
	mul.rn.f64 	%fd128, %fd591, %fd591;
	and.b32  	%r50, %r205, 1;
	setp.eq.b32 	%p11, %r50, 1;
	selp.f64 	%fd129, 0dBDA8FF8320FD8164, 0d3DE5DB65F9785EBA, %p11;
	ld.global.nc.v2.f64 	{%fd130, %fd131}, [%rd56];
	fma.rn.f64 	%fd132, %fd129, %fd128, %fd130;
	fma.rn.f64 	%fd133, %fd132, %fd128, %fd131;
	ld.global.nc.v2.f64 	{%fd134, %fd135}, [%rd56+16];
	fma.rn.f64 	%fd136, %fd133, %fd128, %fd134;
	fma.rn.f64 	%fd137, %fd136, %fd128, %fd135;
	ld.global.nc.v2.f64 	{%fd138, %fd139}, [%rd56+32];
	fma.rn.f64 	%fd140, %fd137, %fd128, %fd138;
	fma.rn.f64 	%fd141, %fd140, %fd128, %fd139;
	fma.rn.f64 	%fd142, %fd141, %fd591, %fd591;
	fma.rn.f64 	%fd143, %fd141, %fd128, 0d3FF0000000000000;
	selp.f64 	%fd144, %fd143, %fd142, %p11;
	and.b32  	%r51, %r205, 2;
	setp.eq.s32 	%p12, %r51, 0;
	mov.f64 	%fd145, 0d0000000000000000;
	sub.f64 	%fd146, %fd145, %fd144;
	selp.f64 	%fd147, %fd144, %fd146, %p12;
	fma.rn.f64 	%fd148, %fd2, %fd147, %fd1;
	ld.global.f64 	%fd149, [%rd2];
	sub.f64 	%fd150, %fd148, %fd149;
	st.f64 	[%rd52], %fd150;
	ld.global.f64 	%fd10, [%rd3+8];
	ld.global.f64 	%fd11, [%rd3+16];
	ld.global.f64 	%fd151, [%rd2+40];
	ld.global.f64 	%fd152, [%rd3+32];
	fma.rn.f64 	%fd12, %fd151, 0d3FF8000000000000, %fd152;
	abs.f64 	%fd13, %fd12;
	setp.neu.f64 	%p13, %fd13, 0d7FF0000000000000;
	@%p13 bra 	$L__BB0_9;
	mov.f64 	%fd158, 0d0000000000000000;
	mul.rn.f64 	%fd593, %fd12, %fd158;
	mov.b32 	%r207, 1;
	bra.uni 	$L__BB0_12;
$L__BB0_9:
	mul.f64 	%fd153, %fd12, 0d3FE45F306DC9C883;
	cvt.rni.s32.f64 	%r206, %fd153;
	cvt.rn.f64.s32 	%fd154, %r206;
	fma.rn.f64 	%fd155, %fd154, 0dBFF921FB54442D18, %fd12;
	fma.rn.f64 	%fd156, %fd154, 0dBC91A62633145C00, %fd155;
	fma.rn.f64 	%fd593, %fd154, 0dB97B839A252049C0, %fd156;
	setp.ltu.f64 	%p14, %fd13, 0d41E0000000000000;
	@%p14 bra 	$L__BB0_11;
	{ // callseq 2, 0
	.param .b64 param0;
	st.param.f64 	[param0], %fd12;
	.param .align 16 .b8 retval0[16];
	call.uni (retval0), 
	__internal_trig_reduction_slowpathd, 
	(
	param0
	);
	ld.param.f64 	%fd593, [retval0];
	ld.param.b32 	%r206, [retval0+8];
	} // callseq 2
$L__BB0_11:
	add.s32 	%r207, %r206, 1;
$L__BB0_12:
	shl.b32 	%r54, %r207, 6;
	cvt.u64.u32 	%rd57, %r54;
	and.b64  	%rd58, %rd57, 64;
	mov.u64 	%rd59, __cudart_sin_cos_coeffs;
	add.s64 	%rd60, %rd59, %rd58;
	mul.rn.f64 	%fd159, %fd593, %fd593;
	and.b32  	%r55, %r207, 1;
	setp.eq.b32 	%p15, %r55, 1;
	selp.f64 	%fd160, 0dBDA8FF8320FD8164, 0d3DE5DB65F9785EBA, %p15;
	ld.global.nc.v2.f64 	{%fd161, %fd162}, [%rd60];
	fma.rn.f64 	%fd163, %fd160, %fd159, %fd161;
	fma.rn.f64 	%fd164, %fd163, %fd159, %fd162;
	ld.global.nc.v2.f64 	{%fd165, %fd166}, [%rd60+16];
	fma.rn.f64 	%fd167, %fd164, %fd159, %fd165;
	fma.rn.f64 	%fd168, %fd167, %fd159, %fd166;
	ld.global.nc.v2.f64 	{%fd169, %fd170}, [%rd60+32];
	fma.rn.f64 	%fd171, %fd168, %fd159, %fd169;
	fma.rn.f64 	%fd172, %fd171, %fd159, %fd170;
	fma.rn.f64 	%fd173, %fd172, %fd593, %fd593;
	fma.rn.f64 	%fd174, %fd172, %fd159, 0d3FF0000000000000;
	selp.f64 	%fd175, %fd174, %fd173, %p15;
	and.b32  	%r56, %r207, 2;
	setp.eq.s32 	%p16, %r56, 0;
	mov.f64 	%fd176, 0d0000000000000000;
	sub.f64 	%fd177, %fd176, %fd175;
	selp.f64 	%fd178, %fd175, %fd177, %p16;
	fma.rn.f64 	%fd179, %fd11, %fd178, %fd10;
	ld.global.f64 	%fd180, [%rd2+8];
	sub.f64 	%fd181, %fd179, %fd180;
	st.f64 	[%rd52+8], %fd181;
	ld.global.f64 	%fd19, [%rd3+16];
	ld.global.f64 	%fd182, [%rd2+40];
	mul.f64 	%fd183, %fd182, 0d3FF8000000000000;
	ld.global.f64 	%fd184, [%rd3+24];
	sub.f64 	%fd20, %fd183, %fd184;
	abs.f64 	%fd21, %fd20;
	setp.neu.f64 	%p17, %fd21, 0d7FF0000000000000;
	@%p17 bra 	$L__BB0_14;
	mov.f64 	%fd190, 0d0000000000000000;
	mul.rn.f64 	%fd594, %fd20, %fd190;
	mov.b32 	%r208, 0;
	bra.uni 	$L__BB0_16;
$L__BB0_14:
	mul.f64 	%fd185, %fd20, 0d3FE45F306DC9C883;
	cvt.rni.s32.f64 	%r208, %fd185;
	cvt.rn.f64.s32 	%fd186, %r208;
	fma.rn.f64 	%fd187, %fd186, 0dBFF921FB54442D18, %fd20;
	fma.rn.f64 	%fd188, %fd186, 0dBC91A62633145C00, %fd187;
	fma.rn.f64 	%fd594, %fd186, 0dB97B839A252049C0, %fd188;
	setp.ltu.f64 	%p18, %fd21, 0d41E0000000000000;
	@%p18 bra 	$L__BB0_16;
	{ // callseq 3, 0
	.param .b64 param0;
	st.param.f64 	[param0], %fd20;
	.param .align 16 .b8 retval0[16];
	call.uni (retval0), 
	__internal_trig_reduction_slowpathd, 
	(
	param0
	);
	ld.param.f64 	%fd594, [retval0];
	ld.param.b32 	%r208, [retval0+8];
	} // callseq 3
$L__BB0_16:
	shl.b32 	%r59, %r208, 6;
	cvt.u64.u32 	%rd61, %r59;
	and.b64  	%rd62, %rd61, 64;
	mov.u64 	%rd63, __cudart_sin_cos_coeffs;
	add.s64 	%rd64, %rd63, %rd62;
	mul.rn.f64 	%fd191, %fd594, %fd594;
	and.b32  	%r60, %r208, 1;
	setp.eq.b32 	%p19, %r60, 1;
	selp.f64 	%fd192, 0dBDA8FF8320FD8164, 0d3DE5DB65F9785EBA, %p19;
	ld.global.nc.v2.f64 	{%fd193, %fd194}, [%rd64];
	fma.rn.f64 	%fd195, %fd192, %fd191, %fd193;
	fma.rn.f64 	%fd196, %fd195, %fd191, %fd194;
	ld.global.nc.v2.f64 	{%fd197, %fd198}, [%rd64+16];
	fma.rn.f64 	%fd199, %fd196, %fd191, %fd197;
	fma.rn.f64 	%fd200, %fd199, %fd191, %fd198;
	ld.global.nc.v2.f64 	{%fd201, %fd202}, [%rd64+32];
	fma.rn.f64 	%fd203, %fd200, %fd191, %fd201;
	fma.rn.f64 	%fd204, %fd203, %fd191, %fd202;
	fma.rn.f64 	%fd205, %fd204, %fd594, %fd594;
	fma.rn.f64 	%fd206, %fd204, %fd191, 0d3FF0000000000000;
	selp.f64 	%fd207, %fd206, %fd205, %p19;
	and.b32  	%r61, %r208, 2;
	setp.eq.s32 	%p20, %r61, 0;
	mov.f64 	%fd208, 0d0000000000000000;
	sub.f64 	%fd209, %fd208, %fd207;
	selp.f64 	%fd210, %fd207, %fd209, %p20;
	fma.rn.f64 	%fd211, %fd19, %fd210, %fd19;
	ld.global.f64 	%fd212, [%rd2+16];
	sub.f64 	%fd213, %fd211, %fd212;
	st.f64 	[%rd52+16], %fd213;
	ld.global.f64 	%fd214, [%rd3+24];
	ld.global.f64 	%fd215, [%rd3+32];
	add.f64 	%fd216, %fd214, %fd215;
	ld.global.f64 	%fd217, [%rd3+16];
	ld.global.f64 	%fd218, [%rd3+8];
	ld.global.f64 	%fd219, [%rd3];
	sub.f64 	%fd220, %fd218, %fd219;
	fma.rn.f64 	%fd221, %fd216, %fd217, %fd220;
	ld.global.f64 	%fd222, [%rd2+32];
	sub.f64 	%fd223, %fd221, %fd222;
	st.f64 	[%rd52+24], %fd223;
	ld.global.f64 	%fd26, [%rd3+16];
	ld.global.f64 	%fd224, [%rd2+40];
	ld.global.f64 	%fd225, [%rd3+32];
	fma.rn.f64 	%fd27, %fd224, 0d3FF8000000000000, %fd225;
	abs.f64 	%fd28, %fd27;
	setp.neu.f64 	%p21, %fd28, 0d7FF0000000000000;
	@%p21 bra 	$L__BB0_18;
	mov.f64 	%fd231, 0d0000000000000000;
	mul.rn.f64 	%fd595, %fd27, %fd231;
	mov.b32 	%r209, 0;
	bra.uni 	$L__BB0_20;
$L__BB0_18:
	mul.f64 	%fd226, %fd27, 0d3FE45F306DC9C883;
	cvt.rni.s32.f64 	%r209, %fd226;
	cvt.rn.f64.s32 	%fd227, %r209;
	fma.rn.f64 	%fd228, %fd227, 0dBFF921FB54442D18, %fd27;
	fma.rn.f64 	%fd229, %fd227, 0dBC91A62633145C00, %fd228;
	fma.rn.f64 	%fd595, %fd227, 0dB97B839A252049C0, %fd229;
	setp.ltu.f64 	%p22, %fd28, 0d41E0000000000000;
	@%p22 bra 	$L__BB0_20;
	{ // callseq 4, 0
	.param .b64 param0;
	st.param.f64 	[param0], %fd27;
	.param .align 16 .b8 retval0[16];
	call.uni (retval0), 
	__internal_trig_reduction_slowpathd, 
	(
	param0
	);
	ld.param.f64 	%fd595, [retval0];
	ld.param.b32 	%r209, [retval0+8];
	} // callseq 4
$L__BB0_20:
	shl.b32 	%r64, %r209, 6;
	cvt.u64.u32 	%rd65, %r64;
	and.b64  	%rd66, %rd65, 64;
	mov.u64 	%rd67, __cudart_sin_cos_coeffs;
	add.s64 	%rd68, %rd67, %rd66;
	mul.rn.f64 	%fd232, %fd595, %fd595;
	and.b32  	%r65, %r209, 1;
	setp.eq.b32 	%p23, %r65, 1;
	selp.f64 	%fd233, 0dBDA8FF8320FD8164, 0d3DE5DB65F9785EBA, %p23;
	ld.global.nc.v2.f64 	{%fd234, %fd235}, [%rd68];
	fma.rn.f64 	%fd236, %fd233, %fd232, %fd234;
	fma.rn.f64 	%fd237, %fd236, %fd232, %fd235;
	ld.global.nc.v2.f64 	{%fd238, %fd239}, [%rd68+16];
	fma.rn.f64 	%fd240, %fd237, %fd232, %fd238;
	fma.rn.f64 	%fd241, %fd240, %fd232, %fd239;
	ld.global.nc.v2.f64 	{%fd242, %fd243}, [%rd68+32];
	fma.rn.f64 	%fd244, %fd241, %fd232, %fd242;
	fma.rn.f64 	%fd245, %fd244, %fd232, %fd243;
	fma.rn.f64 	%fd246, %fd245, %fd595, %fd595;
	fma.rn.f64 	%fd247, %fd245, %fd232, 0d3FF0000000000000;
	selp.f64 	%fd248, %fd247, %fd246, %p23;
	and.b32  	%r66, %r209, 2;
	setp.eq.s32 	%p24, %r66, 0;
	mov.f64 	%fd249, 0d0000000000000000;
	sub.f64 	%fd250, %fd249, %fd248;
	selp.f64 	%fd251, %fd248, %fd250, %p24;
	fma.rn.f64 	%fd252, %fd26, %fd251, %fd26;
	ld.global.f64 	%fd253, [%rd2+24];
	sub.f64 	%fd254, %fd252, %fd253;
	st.f64 	[%rd6], %fd254;
	bra.uni 	$L__BB0_51;
$L__BB0_21:
	setp.gt.s32 	%p25, %r1, 1;
	@%p25 bra 	$L__BB0_26;
	setp.eq.s32 	%p29, %r1, 0;
	@%p29 bra 	$L__BB0_31;
	setp.eq.s32 	%p30, %r1, 1;
	@%p30 bra 	$L__BB0_24;
	bra.uni 	$L__BB0_50;
$L__BB0_24:
	ld.global.f64 	%fd42, [%rd3+8];
	ld.global.f64 	%fd43, [%rd3+16];
	ld.global.f64 	%fd328, [%rd2+40];
	ld.global.f64 	%fd329, [%rd3+32];
	fma.rn.f64 	%fd44, %fd328, 0d3FF8000000000000, %fd329;
	abs.f64 	%fd45, %fd44;
	setp.neu.f64 	%p39, %fd45, 0d7FF0000000000000;
	@%p39 bra 	$L__BB0_37;
	mov.f64 	%fd335, 0d0000000000000000;
	mul.rn.f64 	%fd599, %fd44, %fd335;
	mov.b32 	%r213, 1;
	bra.uni 	$L__BB0_40;
$L__BB0_26:
	setp.eq.s32 	%p26, %r1, 2;
	@%p26 bra 	$L__BB0_41;
	setp.eq.s32 	%p27, %r1, 3;
	@%p27 bra 	$L__BB0_46;
	setp.eq.s32 	%p28, %r1, 4;
	@%p28 bra 	$L__BB0_29;
	bra.uni 	$L__BB0_50;
$L__BB0_29:
	ld.global.f64 	%fd58, [%rd3+16];
	ld.global.f64 	%fd255, [%rd2+40];
	ld.global.f64 	%fd256, [%rd3+32];
	fma.rn.f64 	%fd59, %fd255, 0d3FF8000000000000, %fd256;
	abs.f64 	%fd60, %fd59;
	setp.neu.f64 	%p31, %fd60, 0d7FF0000000000000;
	@%p31 bra 	$L__BB0_47;
	mov.f64 	%fd262, 0d0000000000000000;
	mul.rn.f64 	%fd601, %fd59, %fd262;
	mov.b32 	%r215, 0;
	bra.uni 	$L__BB0_49;
$L__BB0_31:
	ld.global.f64 	%fd33, [%rd3];
	ld.global.f64 	%fd34, [%rd3+16];
	ld.global.f64 	%fd359, [%rd2+40];
	mul.f64 	%fd360, %fd359, 0d3FF8000000000000;
	ld.global.f64 	%fd361, [%rd3+24];
	sub.f64 	%fd35, %fd360, %fd361;
	abs.f64 	%fd36, %fd35;
	setp.neu.f64 	%p43, %fd36, 0d7FF0000000000000;
	@%p43 bra 	$L__BB0_33;
	mov.f64 	%fd367, 0d0000000000000000;
	mul.rn.f64 	%fd597, %fd35, %fd367;
	mov.b32 	%r211, 1;
	bra.uni 	$L__BB0_36;
$L__BB0_33:
	mul.f64 	%fd362, %fd35, 0d3FE45F306DC9C883;
	cvt.rni.s32.f64 	%r210, %fd362;
	cvt.rn.f64.s32 	%fd363, %r210;
	fma.rn.f64 	%fd364, %fd363, 0dBFF921FB54442D18, %fd35;
	fma.rn.f64 	%fd365, %fd363, 0dBC91A62633145C00, %fd364;
	fma.rn.f64 	%fd597, %fd363, 0dB97B839A252049C0, %fd365;
	setp.ltu.f64 	%p44, %fd36, 0d41E0000000000000;
	@%p44 bra 	$L__BB0_35;
	{ // callseq 8, 0
	.param .b64 param0;
	st.param.f64 	[param0], %fd35;
	.param .align 16 .b8 retval0[16];
	call.uni (retval0), 
	__internal_trig_reduction_slowpathd, 
	(
	param0
	);
	ld.param.f64 	%fd597, [retval0];
	ld.param.b32 	%r210, [retval0+8];
	} // callseq 8
$L__BB0_35:
	add.s32 	%r211, %r210, 1;
$L__BB0_36:
	shl.b32 	%r84, %r211, 6;
	cvt.u64.u32 	%rd81, %r84;
	and.b64  	%rd82, %rd81, 64;
	mov.u64 	%rd83, __cudart_sin_cos_coeffs;
	add.s64 	%rd84, %rd83, %rd82;
	mul.rn.f64 	%fd368, %fd597, %fd597;
	and.b32  	%r85, %r211, 1;
	setp.eq.b32 	%p45, %r85, 1;
	selp.f64 	%fd369, 0dBDA8FF8320FD8164, 0d3DE5DB65F9785EBA, %p45;
	ld.global.nc.v2.f64 	{%fd370, %fd371}, [%rd84];
	fma.rn.f64 	%fd372, %fd369, %fd368, %fd370;
	fma.rn.f64 	%fd373, %fd372, %fd368, %fd371;
	ld.global.nc.v2.f64 	{%fd374, %fd375}, [%rd84+16];
	fma.rn.f64 	%fd376, %fd373, %fd368, %fd374;
	fma.rn.f64 	%fd377, %fd376, %fd368, %fd375;
	ld.global.nc.v2.f64 	{%fd378, %fd379}, [%rd84+32];
	fma.rn.f64 	%fd380, %fd377, %fd368, %fd378;
	fma.rn.f64 	%fd381, %fd380, %fd368, %fd379;
	fma.rn.f64 	%fd382, %fd381, %fd597, %fd597;
	fma.rn.f64 	%fd383, %fd381, %fd368, 0d3FF0000000000000;
	selp.f64 	%fd384, %fd383, %fd382, %p45;
	and.b32  	%r86, %r211, 2;
	setp.eq.s32 	%p46, %r86, 0;
	mov.f64 	%fd385, 0d0000000000000000;
	sub.f64 	%fd386, %fd385, %fd384;
	selp.f64 	%fd387, %fd384, %fd386, %p46;
	fma.rn.f64 	%fd388, %fd34, %fd387, %fd33;
	ld.global.f64 	%fd389, [%rd2];
	sub.f64 	%fd390, %fd388, %fd389;
	st.f64 	[%rd52], %fd390;
	bra.uni 	$L__BB0_50;
$L__BB0_37:
	mul.f64 	%fd330, %fd44, 0d3FE45F306DC9C883;
	cvt.rni.s32.f64 	%r212, %fd330;
	cvt.rn.f64.s32 	%fd331, %r212;
	fma.rn.f64 	%fd332, %fd331, 0dBFF921FB54442D18, %fd44;
	fma.rn.f64 	%fd333, %fd331, 0dBC91A62633145C00, %fd332;
	fma.rn.f64 	%fd599, %fd331, 0dB97B839A252049C0, %fd333;
	setp.ltu.f64 	%p40, %fd45, 0d41E0000000000000;
	@%p40 bra 	$L__BB0_39;
	{ // callseq 7, 0
	.param .b64 param0;
	st.param.f64 	[param0], %fd44;
	.param .align 16 .b8 retval0[16];
	call.uni (retval0), 
	__internal_trig_reduction_slowpathd, 
	(
	param0
	);
	ld.param.f64 	%fd599, [retval0];
	ld.param.b32 	%r212, [retval0+8];
	} // callseq 7
$L__BB0_39:
	add.s32 	%r213, %r212, 1;
$L__BB0_40:
	shl.b32 	%r79, %r213, 6;
	cvt.u64.u32 	%rd77, %r79;
	and.b64  	%rd78, %rd77, 64;
	mov.u64 	%rd79, __cudart_sin_cos_coeffs;
	add.s64 	%rd80, %rd79, %rd78;
	mul.rn.f64 	%fd336, %fd599, %fd599;
	and.b32  	%r80, %r213, 1;
	setp.eq.b32 	%p41, %r80, 1;
	selp.f64 	%fd337, 0dBDA8FF8320FD8164, 0d3DE5DB65F9785EBA, %p41;
	ld.global.nc.v2.f64 	{%fd338, %fd339}, [%rd80];
	fma.rn.f64 	%fd340, %fd337, %fd336, %fd338;
	fma.rn.f64 	%fd341, %fd340, %fd336, %fd339;
	ld.global.nc.v2.f64 	{%fd342, %fd343}, [%rd80+16];
	fma.rn.f64 	%fd344, %fd341, %fd336, %fd342;
	fma.rn.f64 	%fd345, %fd344, %fd336, %fd343;
	ld.global.nc.v2.f64 	{%fd346, %fd347}, [%rd80+32];
	fma.rn.f64 	%fd348, %fd345, %fd336, %fd346;
	fma.rn.f64 	%fd349, %fd348, %fd336, %fd347;
	fma.rn.f64 	%fd350, %fd349, %fd599, %fd599;
	fma.rn.f64 	%fd351, %fd349, %fd336, 0d3FF0000000000000;
	selp.f64 	%fd352, %fd351, %fd350, %p41;
	and.b32  	%r81, %r213, 2;
	setp.eq.s32 	%p42, %r81, 0;
	mov.f64 	%fd353, 0d0000000000000000;
	sub.f64 	%fd354, %fd353, %fd352;
	selp.f64 	%fd355, %fd352, %fd354, %p42;
	fma.rn.f64 	%fd356, %fd43, %fd355, %fd42;
	ld.global.f64 	%fd357, [%rd2+8];
	sub.f64 	%fd358, %fd356, %fd357;
	st.f64 	[%rd52+8], %fd358;
	bra.uni 	$L__BB0_50;
$L__BB0_41:
	ld.global.f64 	%fd51, [%rd3+16];
	ld.global.f64 	%fd296, [%rd2+40];
	mul.f64 	%fd297, %fd296, 0d3FF8000000000000;
	ld.global.f64 	%fd298, [%rd3+24];
	sub.f64 	%fd52, %fd297, %fd298;
	abs.f64 	%fd53, %fd52;
	setp.neu.f64 	%p35, %fd53, 0d7FF0000000000000;
	@%p35 bra 	$L__BB0_43;
	mov.f64 	%fd304, 0d0000000000000000;
	mul.rn.f64 	%fd600, %fd52, %fd304;
	mov.b32 	%r214, 0;
	bra.uni 	$L__BB0_45;
$L__BB0_43:
	mul.f64 	%fd299, %fd52, 0d3FE45F306DC9C883;
	cvt.rni.s32.f64 	%r214, %fd299;
	cvt.rn.f64.s32 	%fd300, %r214;
	fma.rn.f64 	%fd301, %fd300, 0dBFF921FB54442D18, %fd52;
	fma.rn.f64 	%fd302, %fd300, 0dBC91A62633145C00, %fd301;
	fma.rn.f64 	%fd600, %fd300, 0dB97B839A252049C0, %fd302;
	setp.ltu.f64 	%p36, %fd53, 0d41E0000000000000;
	@%p36 bra 	$L__BB0_45;
	{ // callseq 6, 0
	.param .b64 param0;
	st.param.f64 	[param0], %fd52;
	.param .align 16 .b8 retval0[16];
	call.uni (retval0), 
	__internal_trig_reduction_slowpathd, 
	(
	param0
	);
	ld.param.f64 	%fd600, [retval0];
	ld.param.b32 	%r214, [retval0+8];
	} // callseq 6
$L__BB0_45:
	shl.b32 	%r74, %r214, 6;
	cvt.u64.u32 	%rd73, %r74;
	and.b64  	%rd74, %rd73, 64;
	mov.u64 	%rd75, __cudart_sin_cos_coeffs;
	add.s64 	%rd76, %rd75, %rd74;
	mul.rn.f64 	%fd305, %fd600, %fd600;
	and.b32  	%r75, %r214, 1;
	setp.eq.b32 	%p37, %r75, 1;
	selp.f64 	%fd306, 0dBDA8FF8320FD8164, 0d3DE5DB65F9785EBA, %p37;
	ld.global.nc.v2.f64 	{%fd307, %fd308}, [%rd76];
	fma.rn.f64 	%fd309, %fd306, %fd305, %fd307;
	fma.rn.f64 	%fd310, %fd309, %fd305, %fd308;
	ld.global.nc.v2.f64 	{%fd311, %fd312}, [%rd76+16];
	fma.rn.f64 	%fd313, %fd310, %fd305, %fd311;
	fma.rn.f64 	%fd314, %fd313, %fd305, %fd312;
	ld.global.nc.v2.f64 	{%fd315, %fd316}, [%rd76+32];
	fma.rn.f64 	%fd317, %fd314, %fd305, %fd315;
	fma.rn.f64 	%fd318, %fd317, %fd305, %fd316;
	fma.rn.f64 	%fd319, %fd318, %fd600, %fd600;
	fma.rn.f64 	%fd320, %fd318, %fd305, 0d3FF0000000000000;
	selp.f64 	%fd321, %fd320, %fd319, %p37;
	and.b32  	%r76, %r214, 2;
	setp.eq.s32 	%p38, %r76, 0;
	mov.f64 	%fd322, 0d0000000000000000;
	sub.f64 	%fd323, %fd322, %fd321;
	selp.f64 	%fd324, %fd321, %fd323, %p38;
	fma.rn.f64 	%fd325, %fd51, %fd324, %fd51;
	ld.global.f64 	%fd326, [%rd2+16];
	sub.f64 	%fd327, %fd325, %fd326;
	st.f64 	[%rd52+16], %fd327;
	bra.uni 	$L__BB0_50;
$L__BB0_46:
	ld.global.f64 	%fd286, [%rd3+24];
	ld.global.f64 	%fd287, [%rd3+32];
	add.f64 	%fd288, %fd286, %fd287;
	ld.global.f64 	%fd289, [%rd3+16];
	ld.global.f64 	%fd290, [%rd3+8];
	ld.global.f64 	%fd291, [%rd3];
	sub.f64 	%fd292, %fd290, %fd291;
	fma.rn.f64 	%fd293, %fd288, %fd289, %fd292;
	ld.global.f64 	%fd294, [%rd2+32];
	sub.f64 	%fd295, %fd293, %fd294;
	st.f64 	[%rd52+24], %fd295;
	bra.uni 	$L__BB0_50;
$L__BB0_47:
	mul.f64 	%fd257, %fd59, 0d3FE45F306DC9C883;
	cvt.rni.s32.f64 	%r215, %fd257;
	cvt.rn.f64.s32 	%fd258, %r215;
	fma.rn.f64 	%fd259, %fd258, 0dBFF921FB54442D18, %fd59;
	fma.rn.f64 	%fd260, %fd258, 0dBC91A62633145C00, %fd259;
	fma.rn.f64 	%fd601, %fd258, 0dB97B839A252049C0, %fd260;
	setp.ltu.f64 	%p32, %fd60, 0d41E0000000000000;
	@%p32 bra 	$L__BB0_49;
	{ // callseq 5, 0
	.param .b64 param0;
	st.param.f64 	[param0], %fd59;
	.param .align 16 .b8 retval0[16];
	call.uni (retval0), 
	__internal_trig_reduction_slowpathd, 
	(
	param0
	);
	ld.param.f64 	%fd601, [retval0];
	ld.param.b32 	%r215, [retval0+8];
	} // callseq 5
$L__BB0_49:
	shl.b32 	%r69, %r215, 6;
	cvt.u64.u32 	%rd69, %r69;
	and.b64  	%rd70, %rd69, 64;
	mov.u64 	%rd71, __cudart_sin_cos_coeffs;
	add.s64 	%rd72, %rd71, %rd70;
	mul.rn.f64 	%fd263, %fd601, %fd601;
	and.b32  	%r70, %r215, 1;
	setp.eq.b32 	%p33, %r70, 1;
	selp.f64 	%fd264, 0dBDA8FF8320FD8164, 0d3DE5DB65F9785EBA, %p33;
	ld.global.nc.v2.f64 	{%fd265, %fd266}, [%rd72];
	fma.rn.f64 	%fd267, %fd264, %fd263, %fd265;
	fma.rn.f64 	%fd268, %fd267, %fd263, %fd266;
	ld.global.nc.v2.f64 	{%fd269, %fd270}, [%rd72+16];
	fma.rn.f64 	%fd271, %fd268, %fd263, %fd269;
	fma.rn.f64 	%fd272, %fd271, %fd263, %fd270;
	ld.global.nc.v2.f64 	{%fd273, %fd274}, [%rd72+32];
	fma.rn.f64 	%fd275, %fd272, %fd263, %fd273;
	fma.rn.f64 	%fd276, %fd275, %fd263, %fd274;
	fma.rn.f64 	%fd277, %fd276, %fd601, %fd601;
	fma.rn.f64 	%fd278, %fd276, %fd263, 0d3FF0000000000000;
	selp.f64 	%fd279, %fd278, %fd277, %p33;
	and.b32  	%r71, %r215, 2;
	setp.eq.s32 	%p34, %r71, 0;
	mov.f64 	%fd280, 0d0000000000000000;
	sub.f64 	%fd281, %fd280, %fd279;
	selp.f64 	%fd282, %fd279, %fd281, %p34;
	fma.rn.f64 	%fd283, %fd58, %fd282, %fd58;
	ld.global.f64 	%fd284, [%rd2+24];
	sub.f64 	%fd285, %fd283, %fd284;
	st.f64 	[%rd6], %fd285;
$L__BB0_50:
	bar.sync 	0;
$L__BB0_51:
	barrier.sync 	0;
	@%p1 bra 	$L__BB0_63;
	setp.lt.u64 	%p47, %rd7, 7;
	mov.b64 	%rd179, 0;
	@%p47 bra 	$L__BB0_55;
	add.s64 	%rd175, %rd3, 32;
	add.s64 	%rd174, %rd1, 32;
	mov.b64 	%rd177, 0;
	mov.u64 	%rd176, %rd6;
$L__BB0_54:
	.pragma "nounroll";
	ld.u64 	%rd87, [%rd176+-32];
	st.local.v2.u64 	[%rd4], {%rd177, %rd87};
	mov.u64 	%rd88, $str$8;
	cvta.global.u64 	%rd89, %rd88;
	add.u64 	%rd90, %SP, 16;
	{ // callseq 9, 0
	.param .b64 param0;
	st.param.b64 	[param0], %rd89;
	.param .b64 param1;
	st.param.b64 	[param1], %rd90;
	.param .b32 retval0;
	call.uni (retval0), 
	vprintf, 
	(
	param0, 
	param1
	);
	ld.param.b32 	%r87, [retval0];
	} // callseq 9
	ld.global.f64 	%fd391, [%rd175+-32];
	ld.f64 	%fd392, [%rd176+-32];
	ld.global.f64 	%fd393, [%rd2+48];
	mul.f64 	%fd394, %fd392, %fd393;
	sub.f64 	%fd395, %fd391, %fd394;
	st.global.f64 	[%rd174+-32], %fd395;
	ld.u64 	%rd91, [%rd176+-24];
	add.s64 	%rd92, %rd177, 1;
	st.local.v2.u64 	[%rd4], {%rd92, %rd91};
	{ // callseq 10, 0
	.param .b64 param0;
	st.param.b64 	[param0], %rd89;
	.param .b64 param1;
	st.param.b64 	[param1], %rd90;
	.param .b32 retval0;
	call.uni (retval0), 
	vprintf, 
	(
	param0, 
	param1
	);
	ld.param.b32 	%r89, [retval0];
	} // callseq 10
	ld.global.f64 	%fd396, [%rd175+-24];
	ld.f64 	%fd397, [%rd176+-24];
	ld.global.f64 	%fd398, [%rd2+48];
	mul.f64 	%fd399, %fd397, %fd398;
	sub.f64 	%fd400, %fd396, %fd399;
	st.global.f64 	[%rd174+-24], %fd400;
	ld.u64 	%rd93, [%rd176+-16];
	add.s64 	%rd94, %rd177, 2;
	st.local.v2.u64 	[%rd4], {%rd94, %rd93};
	{ // callseq 11, 0
	.param .b64 param0;
	st.param.b64 	[param0], %rd89;
	.param .b64 param1;
	st.param.b64 	[param1], %rd90;
	.param .b32 retval0;
	call.uni (retval0), 
	vprintf, 
	(
	param0, 
	param1
	);
	ld.param.b32 	%r91, [retval0];
	} // callseq 11
	ld.global.f64 	%fd401, [%rd175+-16];
	ld.f64 	%fd402, [%rd176+-16];
	ld.global.f64 	%fd403, [%rd2+48];
	mul.f64 	%fd404, %fd402, %fd403;
	sub.f64 	%fd405, %fd401, %fd404;
	st.global.f64 	[%rd174+-16], %fd405;
	ld.u64 	%rd95, [%rd176+-8];
	add.s64 	%rd96, %rd177, 3;
	st.local.v2.u64 	[%rd4], {%rd96, %rd95};
	{ // callseq 12, 0
	.param .b64 param0;
	st.param.b64 	[param0], %rd89;
	.param .b64 param1;
	st.param.b64 	[param1], %rd90;
	.param .b32 retval0;
	call.uni (retval0), 
	vprintf, 
	(
	param0, 
	param1
	);
	ld.param.b32 	%r93, [retval0];
	} // callseq 12
	ld.global.f64 	%fd406, [%rd175+-8];
	ld.f64 	%fd407, [%rd176+-8];
	ld.global.f64 	%fd408, [%rd2+48];
	mul.f64 	%fd409, %fd407, %fd408;
	sub.f64 	%fd410, %fd406, %fd409;
	st.global.f64 	[%rd174+-8], %fd410;
	ld.u64 	%rd97, [%rd176];
	add.s64 	%rd98, %rd177, 4;
	st.local.v2.u64 	[%rd4], {%rd98, %rd97};
	{ // callseq 13, 0
	.param .b64 param0;
	st.param.b64 	[param0], %rd89;
	.param .b64 param1;
	st.param.b64 	[param1], %rd90;
	.param .b32 retval0;
	call.uni (retval0), 
	vprintf, 
	(
	param0, 
	param1
	);
	ld.param.b32 	%r95, [retval0];
	} // callseq 13
	ld.global.f64 	%fd411, [%rd175];
	ld.f64 	%fd412, [%rd176];
	ld.global.f64 	%fd413, [%rd2+48];
	mul.f64 	%fd414, %fd412, %fd413;
	sub.f64 	%fd415, %fd411, %fd414;
	st.global.f64 	[%rd174], %fd415;
	ld.u64 	%rd99, [%rd176+8];
	add.s64 	%rd100, %rd177, 5;
	st.local.v2.u64 	[%rd4], {%rd100, %rd99};
	{ // callseq 14, 0
	.param .b64 param0;
	st.param.b64 	[param0], %rd89;
	.param .b64 param1;
	st.param.b64 	[param1], %rd90;
	.param .b32 retval0;
	call.uni (retval0), 
	vprintf, 
	(
	param0, 
	param1
	);
	ld.param.b32 	%r97, [retval0];
	} // callseq 14
	ld.global.f64 	%fd416, [%rd175+8];
	ld.f64 	%fd417, [%rd176+8];
	ld.global.f64 	%fd418, [%rd2+48];
	mul.f64 	%fd419, %fd417, %fd418;
	sub.f64 	%fd420, %fd416, %fd419;
	st.global.f64 	[%rd174+8], %fd420;
	ld.u64 	%rd101, [%rd176+16];
	add.s64 	%rd102, %rd177, 6;
	st.local.v2.u64 	[%rd4], {%rd102, %rd101};
	{ // callseq 15, 0
	.param .b64 param0;
	st.param.b64 	[param0], %rd89;
	.param .b64 param1;
	st.param.b64 	[param1], %rd90;
	.param .b32 retval0;
	call.uni (retval0), 
	vprintf, 
	(
	param0, 
	param1
	);
	ld.param.b32 	%r99, [retval0];
	} // callseq 15
	ld.global.f64 	%fd421, [%rd175+16];
	ld.f64 	%fd422, [%rd176+16];
	ld.global.f64 	%fd423, [%rd2+48];
	mul.f64 	%fd424, %fd422, %fd423;
	sub.f64 	%fd425, %fd421, %fd424;
	st.global.f64 	[%rd174+16], %fd425;
	ld.u64 	%rd103, [%rd176+24];
	add.s64 	%rd104, %rd177, 7;
	st.local.v2.u64 	[%rd4], {%rd104, %rd103};
	{ // callseq 16, 0
	.param .b64 param0;
	st.param.b64 	[param0], %rd89;
	.param .b64 param1;
	st.param.b64 	[param1], %rd90;
	.param .b32 retval0;
	call.uni (retval0), 
	vprintf, 
	(
	param0, 
	param1
	);
	ld.param.b32 	%r101, [retval0];
	} // callseq 16
	ld.global.f64 	%fd426, [%rd175+24];
	ld.f64 	%fd427, [%rd176+24];
	ld.global.f64 	%fd428, [%rd2+48];
	mul.f64 	%fd429, %fd427, %fd428;
	sub.f64 	%fd430, %fd426, %fd429;
	st.global.f64 	[%rd174+24], %fd430;
	add.s64 	%rd176, %rd176, 64;
	add.s64 	%rd175, %rd175, 64;
	add.s64 	%rd174, %rd174, 64;
	add.s64 	%rd177, %rd177, 8;
	setp.ne.s64 	%p48, %rd177, %rd11;
	mov.u64 	%rd179, %rd11;
	@%p48 bra 	$L__BB0_54;
$L__BB0_55:
	setp.eq.s64 	%p49, %rd8, 0;
	@%p49 bra 	$L__BB0_63;
	add.s64 	%rd105, %rd8, -1;
	setp.lt.u64 	%p50, %rd105, 3;
	@%p50 bra 	$L__BB0_58;
	shl.b64 	%rd106, %rd179, 3;
	add.s64 	%rd107, %rd52, %rd106;
	ld.u64 	%rd108, [%rd107];
	st.local.v2.u64 	[%rd4], {%rd179, %rd108};
	mov.u64 	%rd109, $str$8;
	cvta.global.u64 	%rd110, %rd109;
	add.u64 	%rd111, %SP, 16;
	{ // callseq 17, 0
	.param .b64 param0;
	st.param.b64 	[param0], %rd110;
	.param .b64 param1;
	st.param.b64 	[param1], %rd111;
	.param .b32 retval0;
	call.uni (retval0), 
	vprintf, 
	(
	param0, 
	param1
	);
	ld.param.b32 	%r103, [retval0];
	} // callseq 17
	add.s64 	%rd112, %rd3, %rd106;
	ld.global.f64 	%fd431, [%rd112];
	ld.f64 	%fd432, [%rd107];
	ld.global.f64 	%fd433, [%rd2+48];
	mul.f64 	%fd434, %fd432, %fd433;
	sub.f64 	%fd435, %fd431, %fd434;
	add.s64 	%rd113, %rd1, %rd106;
	st.global.f64 	[%rd113], %fd435;
	add.s64 	%rd114, %rd179, 1;
	ld.u64 	%rd115, [%rd107+8];
	st.local.v2.u64 	[%rd4], {%rd114, %rd115};
	{ // callseq 18, 0
	.param .b64 param0;
	st.param.b64 	[param0], %rd110;
	.param .b64 param1;
	st.param.b64 	[param1], %rd111;
	.param .b32 retval0;
	call.uni (retval0), 
	vprintf, 
	(
	param0, 
	param1
	);
	ld.param.b32 	%r105, [retval0];
	} // callseq 18
	ld.global.f64 	%fd436, [%rd112+8];
	ld.f64 	%fd437, [%rd107+8];
	ld.global.f64 	%fd438, [%rd2+48];
	mul.f64 	%fd439, %fd437, %fd438;
	sub.f64 	%fd440, %fd436, %fd439;
	st.global.f64 	[%rd113+8], %fd440;
	add.s64 	%rd116, %rd179, 2;
	ld.u64 	%rd117, [%rd107+16];
	st.local.v2.u64 	[%rd4], {%rd116, %rd117};
	{ // callseq 19, 0
	.param .b64 param0;
	st.param.b64 	[param0], %rd110;
	.param .b64 param1;
	st.param.b64 	[param1], %rd111;
	.param .b32 retval0;
	call.uni (retval0), 
	vprintf, 
	(
	param0, 
	param1
	);
	ld.param.b32 	%r107, [retval0];
	} // callseq 19
	ld.global.f64 	%fd441, [%rd112+16];
	ld.f64 	%fd442, [%rd107+16];
	ld.global.f64 	%fd443, [%rd2+48];
	mul.f64 	%fd444, %fd442, %fd443;
	sub.f64 	%fd445, %fd441, %fd444;
	st.global.f64 	[%rd113+16], %fd445;
	add.s64 	%rd118, %rd179, 3;
	ld.u64 	%rd119, [%rd107+24];
	st.local.v2.u64 	[%rd4], {%rd118, %rd119};
	{ // callseq 20, 0
	.param .b64 param0;
	st.param.b64 	[param0], %rd110;
	.param .b64 param1;
	st.param.b64 	[param1], %rd111;
	.param .b32 retval0;
	call.uni (retval0), 
	vprintf, 
	(
	param0, 
	param1
	);
	ld.param.b32 	%r109, [retval0];
	} // callseq 20
	ld.global.f64 	%fd446, [%rd112+24];
	ld.f64 	%fd447, [%rd107+24];
	ld.global.f64 	%fd448, [%rd2+48];
	mul.f64 	%fd449, %fd447, %fd448;
	sub.f64 	%fd450, %fd446, %fd449;
	st.global.f64 	[%rd113+24], %fd450;
	add.s64 	%rd179, %rd179, 4;
$L__BB0_58:
	setp.eq.s64 	%p51, %rd9, 0;
	@%p51 bra 	$L__BB0_63;
	setp.eq.s64 	%p52, %rd9, 1;
	@%p52 bra 	$L__BB0_61;
	shl.b64 	%rd120, %rd179, 3;
	add.s64 	%rd121, %rd52, %rd120;
	ld.u64 	%rd122, [%rd121];
	st.local.v2.u64 	[%rd4], {%rd179, %rd122};
	mov.u64 	%rd123, $str$8;
	cvta.global.u64 	%rd124, %rd123;
	add.u64 	%rd125, %SP, 16;
	{ // callseq 21, 0
	.param .b64 param0;
	st.param.b64 	[param0], %rd124;
	.param .b64 param1;
	st.param.b64 	[param1], %rd125;
	.param .b32 retval0;
	call.uni (retval0), 
	vprintf, 
	(
	param0, 
	param1
	);
	ld.param.b32 	%r111, [retval0];
	} // callseq 21
	add.s64 	%rd126, %rd3, %rd120;
	ld.global.f64 	%fd451, [%rd126];
	ld.f64 	%fd452, [%rd121];
	ld.global.f64 	%fd453, [%rd2+48];
	mul.f64 	%fd454, %fd452, %fd453;
	sub.f64 	%fd455, %fd451, %fd454;
	add.s64 	%rd127, %rd1, %rd120;
	st.global.f64 	[%rd127], %fd455;
	add.s64 	%rd128, %rd179, 1;
	ld.u64 	%rd129, [%rd121+8];
	st.local.v2.u64 	[%rd4], {%rd128, %rd129};
	{ // callseq 22, 0
	.param .b64 param0;
	st.param.b64 	[param0], %rd124;
	.param .b64 param1;
	st.param.b64 	[param1], %rd125;
	.param .b32 retval0;
	call.uni (retval0), 
	vprintf, 
	(
	param0, 
	param1
	);
	ld.param.b32 	%r113, [retval0];
	} // callseq 22
	ld.global.f64 	%fd456, [%rd126+8];
	ld.f64 	%fd457, [%rd121+8];
	ld.global.f64 	%fd458, [%rd2+48];
	mul.f64 	%fd459, %fd457, %fd458;
	sub.f64 	%fd460, %fd456, %fd459;
	st.global.f64 	[%rd127+8], %fd460;
	add.s64 	%rd179, %rd179, 2;
$L__BB0_61:
	setp.eq.s64 	%p53, %rd12, 0;
	@%p53 bra 	$L__BB0_63;
	shl.b64 	%rd130, %rd179, 3;
	add.s64 	%rd131, %rd52, %rd130;
	ld.u64 	%rd132, [%rd131];
	st.local.v2.u64 	[%rd4], {%rd179, %rd132};
	mov.u64 	%rd133, $str$8;
	cvta.global.u64 	%rd134, %rd133;
	add.u64 	%rd135, %SP, 16;
	{ // callseq 23, 0
	.param .b64 param0;
	st.param.b64 	[param0], %rd134;
	.param .b64 param1;
	st.param.b64 	[param1], %rd135;
	.param .b32 retval0;
	call.uni (retval0), 
	vprintf, 
	(
	param0, 
	param1
	);
	ld.param.b32 	%r115, [retval0];
	} // callseq 23
	add.s64 	%rd136, %rd3, %rd130;
	ld.global.f64 	%fd461, [%rd136];
	ld.f64 	%fd462, [%rd131];
	ld.global.f64 	%fd463, [%rd2+48];
	mul.f64 	%fd464, %fd462, %fd463;
	sub.f64 	%fd465, %fd461, %fd464;
	add.s64 	%rd137, %rd1, %rd130;
	st.global.f64 	[%rd137], %fd465;
$L__BB0_63:
	setp.ne.s32 	%p54, %r1, 0;
	barrier.sync 	0;
	@%p54 bra 	$L__BB0_65;
	atom.shared.add.u32 	%r117, [_ZZ14calculateValuePdS_P11VarsToSharembE5count], 1;
$L__BB0_65:
	barrier.sync 	0;
	ld.shared.u32 	%r38, [_ZZ14calculateValuePdS_P11VarsToSharembE5count];
	mul.hi.u32 	%r118, %r38, -776530087;
	shr.u32 	%r119, %r118, 12;
	mul.lo.s32 	%r120, %r119, 5000;
	sub.s32 	%r121, %r38, %r120;
	or.b32  	%r122, %r121, %r1;
	setp.ne.s32 	%p55, %r122, 0;
	@%p55 bra 	$L__BB0_67;
	mov.u64 	%rd138, $str;
	cvta.global.u64 	%rd139, %rd138;
	{ // callseq 24, 0
	.param .b64 param0;
	st.param.b64 	[param0], %rd139;
	.param .b64 param1;
	st.param.b64 	[param1], 0;
	.param .b32 retval0;
	call.uni (retval0), 
	vprintf, 
	(
	param0, 
	param1
	);
	ld.param.b32 	%r123, [retval0];
	} // callseq 24
	mov.u64 	%rd140, $str$1;
	cvta.global.u64 	%rd141, %rd140;
	{ // callseq 25, 0
	.param .b64 param0;
	st.param.b64 	[param0], %rd141;
	.param .b64 param1;
	st.param.b64 	[param1], 0;
	.param .b32 retval0;
	call.uni (retval0), 
	vprintf, 
	(
	param0, 
	param1
	);
	ld.param.b32 	%r125, [retval0];
	} // callseq 25
	add.u64 	%rd142, %SP, 0;
	add.u64 	%rd143, %SPL, 0;
	st.local.u32 	[%rd143], %r38;
	mov.u64 	%rd144, $str$2;
	cvta.global.u64 	%rd145, %rd144;
	{ // callseq 26, 0
	.param .b64 param0;
	st.param.b64 	[param0], %rd145;
	.param .b64 param1;
	st.param.b64 	[param1], %rd142;
	.param .b32 retval0;
	call.uni (retval0), 
	vprintf, 
	(
	param0, 
	param1
	);
	ld.param.b32 	%r127, [retval0];
	} // callseq 26
	ld.global.f64 	%fd466, [%rd3];
	ld.global.f64 	%fd467, [%rd1];
	st.local.v2.f64 	[%rd143], {%fd466, %fd467};
	mov.u64 	%rd146, $str$3;
	cvta.global.u64 	%rd147, %rd146;
	{ // callseq 27, 0
	.param .b64 param0;
	st.param.b64 	[param0], %rd147;
	.param .b64 param1;
	st.param.b64 	[param1], %rd142;
	.param .b32 retval0;
	call.uni (retval0), 
	vprintf, 
	(
	param0, 
	param1
	);
	ld.param.b32 	%r129, [retval0];
	} // callseq 27
	ld.global.f64 	%fd468, [%rd3+8];
	ld.global.f64 	%fd469, [%rd1+8];
	st.local.v2.f64 	[%rd143], {%fd468, %fd469};
	mov.u64 	%rd148, $str$4;
	cvta.global.u64 	%rd149, %rd148;
	{ // callseq 28, 0
	.param .b64 param0;
	st.param.b64 	[param0], %rd149;
	.param .b64 param1;
	st.param.b64 	[param1], %rd142;
	.param .b32 retval0;
	call.uni (retval0), 
	vprintf, 
	(
	param0, 
	param1
	);
	ld.param.b32 	%r131, [retval0];
	} // callseq 28
	ld.global.f64 	%fd470, [%rd3+16];
	ld.global.f64 	%fd471, [%rd1+16];
	st.local.v2.f64 	[%rd143], {%fd470, %fd471};
	mov.u64 	%rd150, $str$5;
	cvta.global.u64 	%rd151, %rd150;
	{ // callseq 29, 0
	.param .b64 param0;
	st.param.b64 	[param0], %rd151;
	.param .b64 param1;
	st.param.b64 	[param1], %rd142;
	.param .b32 retval0;
	call.uni (retval0), 
	vprintf, 
	(
	param0, 
	param1
	);
	ld.param.b32 	%r133, [retval0];
	} // callseq 29
	ld.global.f64 	%fd472, [%rd3+24];
	ld.global.f64 	%fd473, [%rd1+24];
	st.local.v2.f64 	[%rd143], {%fd472, %fd473};
	mov.u64 	%rd152, $str$6;
	cvta.global.u64 	%rd153, %rd152;
	{ // callseq 30, 0
	.param .b64 param0;
	st.param.b64 	[param0], %rd153;
	.param .b64 param1;
	st.param.b64 	[param1], %rd142;
	.param .b32 retval0;
	call.uni (retval0), 
	vprintf, 
	(
	param0, 
	param1
	);
	ld.param.b32 	%r135, [retval0];
	} // callseq 30
	ld.global.f64 	%fd474, [%rd3+32];
	ld.global.f64 	%fd475, [%rd1+32];
	st.local.v2.f64 	[%rd143], {%fd474, %fd475};
	mov.u64 	%rd154, $str$7;
	cvta.global.u64 	%rd155, %rd154;
	{ // callseq 31, 0
	.param .b64 param0;
	st.param.b64 	[param0], %rd155;
	.param .b64 param1;
	st.param.b64 	[param1], %rd142;
	.param .b32 retval0;
	call.uni (retval0), 
	vprintf, 
	(
	param0, 
	param1
	);
	ld.param.b32 	%r137, [retval0];
	} // callseq 31
	{ // callseq 32, 0
	.param .b64 param0;
	st.param.b64 	[param0], %rd139;
	.param .b64 param1;
	st.param.b64 	[param1], 0;
	.param .b32 retval0;
	call.uni (retval0), 
	vprintf, 
	(
	param0, 
	param1
	);
	ld.param.b32 	%r139, [retval0];
	} // callseq 32
$L__BB0_67:
	setp.eq.s64 	%p56, %rd46, 0;
	barrier.sync 	0;
	mov.f64 	%fd612, 0d0000000000000000;
	@%p56 bra 	$L__BB0_110;
	setp.lt.u64 	%p57, %rd46, 4;
	mov.f64 	%fd612, 0d0000000000000000;
	mov.b64 	%rd182, 0;
	@%p57 bra 	$L__BB0_91;
	mov.f64 	%fd612, 0d0000000000000000;
	mov.b64 	%rd181, 0;
$L__BB0_70:
	setp.lt.s32 	%p58, %r2, 0;
	setp.eq.s32 	%p59, %r3, 1062207488;
	shl.b64 	%rd158, %rd181, 3;
	add.s64 	%rd31, %rd3, %rd158;
	ld.global.f64 	%fd480, [%rd31];
	add.s64 	%rd32, %rd1, %rd158;
	ld.global.f64 	%fd481, [%rd32];
	sub.f64 	%fd66, %fd480, %fd481;
	{
	.reg .b32 %temp; 
	mov.b64 	{%temp, %r39}, %fd66;
	}
	abs.f64 	%fd67, %fd66;
	{ // callseq 33, 0
	.param .b64 param0;
	st.param.f64 	[param0], %fd67;
	.param .b64 retval0;
	call.uni (retval0), 
	__internal_accurate_pow, 
	(
	param0
	);
	ld.param.f64 	%fd482, [retval0];
	} // callseq 33
	setp.lt.s32 	%p61, %r39, 0;
	neg.f64 	%fd484, %fd482;
	selp.f64 	%fd485, %fd484, %fd482, %p59;
	selp.f64 	%fd486, %fd485, %fd482, %p61;
	setp.eq.f64 	%p62, %fd66, 0d0000000000000000;
	selp.b32 	%r141, %r39, 0, %p59;
	or.b32  	%r142, %r141, 2146435072;
	selp.b32 	%r143, %r142, %r141, %p58;
	mov.b32 	%r144, 0;
	mov.b64 	%fd487, {%r144, %r143};
	selp.f64 	%fd603, %fd487, %fd486, %p62;
	add.f64 	%fd488, %fd66, 0d4000000000000000;
	{
	.reg .b32 %temp; 
	mov.b64 	{%temp, %r145}, %fd488;
	}
	and.b32  	%r146, %r145, 2146435072;
	setp.ne.s32 	%p63, %r146, 2146435072;
	@%p63 bra 	$L__BB0_75;
	setp.num.f64 	%p64, %fd66, %fd66;
	@%p64 bra 	$L__BB0_73;
	mov.f64 	%fd489, 0d4000000000000000;
	add.rn.f64 	%fd603, %fd66, %fd489;
	bra.uni 	$L__BB0_75;
$L__BB0_73:
	setp.neu.f64 	%p65, %fd67, 0d7FF0000000000000;
	@%p65 bra 	$L__BB0_75;
	selp.b32 	%r147, %r5, %r4, %p2;
	selp.b32 	%r148, %r147, %r4, %p61;
	mov.b32 	%r149, 0;
	mov.b64 	%fd603, {%r149, %r148};
$L__BB0_75:
	setp.eq.f64 	%p70, %fd66, 0d3FF0000000000000;
	selp.f64 	%fd490, 0d3FF0000000000000, %fd603, %p70;
	add.f64 	%fd72, %fd612, %fd490;
	ld.global.f64 	%fd491, [%rd31+8];
	ld.global.f64 	%fd492, [%rd32+8];
	sub.f64 	%fd73, %fd491, %fd492;
	{
	.reg .b32 %temp; 
	mov.b64 	{%temp, %r40}, %fd73;
	}
	abs.f64 	%fd74, %fd73;
	{ // callseq 34, 0
	.param .b64 param0;
	st.param.f64 	[param0], %fd74;
	.param .b64 retval0;
	call.uni (retval0), 
	__internal_accurate_pow, 
	(
	param0
	);
	ld.param.f64 	%fd493, [retval0];
	} // callseq 34
	setp.lt.s32 	%p71, %r40, 0;
	neg.f64 	%fd495, %fd493;
	selp.f64 	%fd496, %fd495, %fd493, %p59;
	selp.f64 	%fd497, %fd496, %fd493, %p71;
	setp.eq.f64 	%p72, %fd73, 0d0000000000000000;
	selp.b32 	%r150, %r40, 0, %p59;
	or.b32  	%r151, %r150, 2146435072;
	selp.b32 	%r152, %r151, %r150, %p58;
	mov.b32 	%r153, 0;
	mov.b64 	%fd498, {%r153, %r152};
	selp.f64 	%fd604, %fd498, %fd497, %p72;
	add.f64 	%fd499, %fd73, 0d4000000000000000;
	{
	.reg .b32 %temp; 
	mov.b64 	{%temp, %r154}, %fd499;
	}
	and.b32  	%r155, %r154, 2146435072;
	setp.ne.s32 	%p73, %r155, 2146435072;
	@%p73 bra 	$L__BB0_80;
	setp.nan.f64 	%p74, %fd73, %fd73;
	@%p74 bra 	$L__BB0_79;
	setp.neu.f64 	%p75, %fd74, 0d7FF0000000000000;
	@%p75 bra 	$L__BB0_80;
	selp.b32 	%r156, %r5, %r4, %p2;
	selp.b32 	%r157, %r156, %r4, %p71;
	mov.b32 	%r158, 0;
	mov.b64 	%fd604, {%r158, %r157};
	bra.uni 	$L__BB0_80;
$L__BB0_79:
	mov.f64 	%fd500, 0d4000000000000000;
	add.rn.f64 	%fd604, %fd73, %fd500;
$L__BB0_80:
	setp.lt.s32 	%p77, %r2, 0;
	setp.eq.s32 	%p78, %r3, 1062207488;
	setp.eq.f64 	%p80, %fd73, 0d3FF0000000000000;
	selp.f64 	%fd501, 0d3FF0000000000000, %fd604, %p80;
	add.f64 	%fd79, %fd72, %fd501;
	ld.global.f64 	%fd502, [%rd31+16];
	ld.global.f64 	%fd503, [%rd32+16];
	sub.f64 	%fd80, %fd502, %fd503;
	{
	.reg .b32 %temp; 
	mov.b64 	{%temp, %r41}, %fd80;
	}
	abs.f64 	%fd81, %fd80;
	{ // callseq 35, 0
	.param .b64 param0;
	st.param.f64 	[param0], %fd81;
	.param .b64 retval0;
	call.uni (retval0), 
	__internal_accurate_pow, 
	(
	param0
	);
	ld.param.f64 	%fd504, [retval0];
	} // callseq 35
	setp.lt.s32 	%p81, %r41, 0;
	neg.f64 	%fd506, %fd504;
	selp.f64 	%fd507, %fd506, %fd504, %p78;
	selp.f64 	%fd508, %fd507, %fd504, %p81;
	setp.eq.f64 	%p82, %fd80, 0d0000000000000000;
	selp.b32 	%r159, %r41, 0, %p78;
	or.b32  	%r160, %r159, 2146435072;
	selp.b32 	%r161, %r160, %r159, %p77;
	mov.b32 	%r162, 0;
	mov.b64 	%fd509, {%r162, %r161};
	selp.f64 	%fd605, %fd509, %fd508, %p82;
	add.f64 	%fd510, %fd80, 0d4000000000000000;
	{
	.reg .b32 %temp; 
	mov.b64 	{%temp, %r163}, %fd510;
	}
	and.b32  	%r164, %r163, 2146435072;
	setp.ne.s32 	%p83, %r164, 2146435072;
	@%p83 bra 	$L__BB0_85;
	setp.nan.f64 	%p84, %fd80, %fd80;
	@%p84 bra 	$L__BB0_84;
	setp.neu.f64 	%p85, %fd81, 0d7FF0000000000000;
	@%p85 bra 	$L__BB0_85;
	selp.b32 	%r165, %r5, %r4, %p2;
	selp.b32 	%r166, %r165, %r4, %p81;
	mov.b32 	%r167, 0;
	mov.b64 	%fd605, {%r167, %r166};
	bra.uni 	$L__BB0_85;
$L__BB0_84:
	mov.f64 	%fd511, 0d4000000000000000;
	add.rn.f64 	%fd605, %fd80, %fd511;
$L__BB0_85:
	setp.eq.f64 	%p90, %fd80, 0d3FF0000000000000;
	selp.f64 	%fd512, 0d3FF0000000000000, %fd605, %p90;
	add.f64 	%fd86, %fd79, %fd512;
	ld.global.f64 	%fd513, [%rd31+24];
	ld.global.f64 	%fd514, [%rd32+24];
	sub.f64 	%fd87, %fd513, %fd514;
	{
	.reg .b32 %temp; 
	mov.b64 	{%temp, %r42}, %fd87;
	}
	abs.f64 	%fd88, %fd87;
	{ // callseq 36, 0
	.param .b64 param0;
	st.param.f64 	[param0], %fd88;
	.param .b64 retval0;
	call.uni (retval0), 
	__internal_accurate_pow, 
	(
	param0
	);
	ld.param.f64 	%fd515, [retval0];
	} // callseq 36
	setp.lt.s32 	%p91, %r42, 0;
	neg.f64 	%fd517, %fd515;
	selp.f64 	%fd518, %fd517, %fd515, %p78;
	selp.f64 	%fd519, %fd518, %fd515, %p91;
	setp.eq.f64 	%p92, %fd87, 0d0000000000000000;
	selp.b32 	%r168, %r42, 0, %p78;
	or.b32  	%r169, %r168, 2146435072;
	selp.b32 	%r170, %r169, %r168, %p77;
	mov.b32 	%r171, 0;
	mov.b64 	%fd520, {%r171, %r170};
	selp.f64 	%fd606, %fd520, %fd519, %p92;
	add.f64 	%fd521, %fd87, 0d4000000000000000;
	{
	.reg .b32 %temp; 
	mov.b64 	{%temp, %r172}, %fd521;
	}
	and.b32  	%r173, %r172, 2146435072;
	setp.ne.s32 	%p93, %r173, 2146435072;
	@%p93 bra 	$L__BB0_90;
	setp.nan.f64 	%p94, %fd87, %fd87;
	@%p94 bra 	$L__BB0_89;
	setp.neu.f64 	%p95, %fd88, 0d7FF0000000000000;
	@%p95 bra 	$L__BB0_90;
	selp.b32 	%r174, %r5, %r4, %p2;
	selp.b32 	%r175, %r174, %r4, %p91;
	mov.b32 	%r176, 0;
	mov.b64 	%fd606, {%r176, %r175};
	bra.uni 	$L__BB0_90;
$L__BB0_89:
	mov.f64 	%fd522, 0d4000000000000000;
	add.rn.f64 	%fd606, %fd87, %fd522;
$L__BB0_90:
	setp.eq.f64 	%p97, %fd87, 0d3FF0000000000000;
	selp.f64 	%fd523, 0d3FF0000000000000, %fd606, %p97;
	add.f64 	%fd612, %fd86, %fd523;
	add.s64 	%rd181, %rd181, 4;
	setp.ne.s64 	%p98, %rd181, %rd13;
	mov.u64 	%rd182, %rd13;
	@%p98 bra 	$L__BB0_70;
$L__BB0_91:
	setp.eq.s64 	%p99, %rd9, 0;
	@%p99 bra 	$L__BB0_110;
	setp.lt.s32 	%p100, %r2, 0;
	setp.eq.s32 	%p101, %r3, 1062207488;
	shl.b64 	%rd159, %rd182, 3;
	add.s64 	%rd35, %rd3, %rd159;
	ld.global.f64 	%fd524, [%rd35];
	add.s64 	%rd36, %rd1, %rd159;
	ld.global.f64 	%fd525, [%rd36];
	sub.f64 	%fd96, %fd524, %fd525;
	{
	.reg .b32 %temp; 
	mov.b64 	{%temp, %r43}, %fd96;
	}
	abs.f64 	%fd97, %fd96;
	{ // callseq 37, 0
	.param .b64 param0;
	st.param.f64 	[param0], %fd97;
	.param .b64 retval0;
	call.uni (retval0), 
	__internal_accurate_pow, 
	(
	param0
	);
	ld.param.f64 	%fd526, [retval0];
	} // callseq 37
	setp.lt.s32 	%p103, %r43, 0;
	neg.f64 	%fd528, %fd526;
	selp.f64 	%fd529, %fd528, %fd526, %p101;
	selp.f64 	%fd530, %fd529, %fd526, %p103;
	setp.eq.f64 	%p104, %fd96, 0d0000000000000000;
	selp.b32 	%r177, %r43, 0, %p101;
	or.b32  	%r178, %r177, 2146435072;
	selp.b32 	%r179, %r178, %r177, %p100;
	mov.b32 	%r180, 0;
	mov.b64 	%fd531, {%r180, %r179};
	selp.f64 	%fd609, %fd531, %fd530, %p104;
	add.f64 	%fd532, %fd96, 0d4000000000000000;
	{
	.reg .b32 %temp; 
	mov.b64 	{%temp, %r181}, %fd532;
	}
	and.b32  	%r182, %r181, 2146435072;
	setp.ne.s32 	%p105, %r182, 2146435072;
	@%p105 bra 	$L__BB0_97;
	setp.nan.f64 	%p106, %fd96, %fd96;
	@%p106 bra 	$L__BB0_96;
	setp.neu.f64 	%p107, %fd97, 0d7FF0000000000000;
	@%p107 bra 	$L__BB0_97;
	selp.b32 	%r183, %r5, %r4, %p2;
	selp.b32 	%r184, %r183, %r4, %p103;
	mov.b32 	%r185, 0;
	mov.b64 	%fd609, {%r185, %r184};
	bra.uni 	$L__BB0_97;
$L__BB0_96:
	mov.f64 	%fd533, 0d4000000000000000;
	add.rn.f64 	%fd609, %fd96, %fd533;
$L__BB0_97:
	setp.eq.s64 	%p109, %rd9, 1;
	setp.eq.f64 	%p110, %fd96, 0d3FF0000000000000;
	selp.f64 	%fd534, 0d3FF0000000000000, %fd609, %p110;
	add.f64 	%fd612, %fd612, %fd534;
	@%p109 bra 	$L__BB0_110;
	ld.global.f64 	%fd535, [%rd35+8];
	ld.global.f64 	%fd536, [%rd36+8];
	sub.f64 	%fd103, %fd535, %fd536;
	{
	.reg .b32 %temp; 
	mov.b64 	{%temp, %r44}, %fd103;
	}
	abs.f64 	%fd104, %fd103;
	{ // callseq 38, 0
	.param .b64 param0;
	st.param.f64 	[param0], %fd104;
	.param .b64 retval0;
	call.uni (retval0), 
	__internal_accurate_pow, 
	(
	param0
	);
	ld.param.f64 	%fd537, [retval0];
	} // callseq 38
	setp.lt.s32 	%p114, %r44, 0;
	neg.f64 	%fd539, %fd537;
	selp.f64 	%fd540, %fd539, %fd537, %p101;
	selp.f64 	%fd541, %fd540, %fd537, %p114;
	setp.eq.f64 	%p115, %fd103, 0d0000000000000000;
	selp.b32 	%r186, %r44, 0, %p101;
	or.b32  	%r187, %r186, 2146435072;
	selp.b32 	%r188, %r187, %r186, %p100;
	mov.b32 	%r189, 0;
	mov.b64 	%fd542, {%r189, %r188};
	selp.f64 	%fd610, %fd542, %fd541, %p115;
	add.f64 	%fd543, %fd103, 0d4000000000000000;
	{
	.reg .b32 %temp; 
	mov.b64 	{%temp, %r190}, %fd543;
	}
	and.b32  	%r191, %r190, 2146435072;
	setp.ne.s32 	%p116, %r191, 2146435072;
	@%p116 bra 	$L__BB0_103;
	setp.nan.f64 	%p117, %fd103, %fd103;
	@%p117 bra 	$L__BB0_102;
	setp.neu.f64 	%p118, %fd104, 0d7FF0000000000000;
	@%p118 bra 	$L__BB0_103;
	selp.b32 	%r192, %r5, %r4, %p2;
	selp.b32 	%r193, %r192, %r4, %p114;
	mov.b32 	%r194, 0;
	mov.b64 	%fd610, {%r194, %r193};
	bra.uni 	$L__BB0_103;
$L__BB0_102:
	mov.f64 	%fd544, 0d4000000000000000;
	add.rn.f64 	%fd610, %fd103, %fd544;
$L__BB0_103:
	setp.eq.s64 	%p120, %rd9, 2;
	setp.eq.f64 	%p121, %fd103, 0d3FF0000000000000;
	selp.f64 	%fd545, 0d3FF0000000000000, %fd610, %p121;
	add.f64 	%fd612, %fd612, %fd545;
	@%p120 bra 	$L__BB0_110;
	setp.lt.s32 	%p122, %r2, 0;
	setp.eq.s32 	%p123, %r3, 1062207488;
	ld.global.f64 	%fd546, [%rd35+16];
	ld.global.f64 	%fd547, [%rd36+16];
	sub.f64 	%fd110, %fd546, %fd547;
	{
	.reg .b32 %temp; 
	mov.b64 	{%temp, %r45}, %fd110;
	}
	abs.f64 	%fd111, %fd110;
	{ // callseq 39, 0
	.param .b64 param0;
	st.param.f64 	[param0], %fd111;
	.param .b64 retval0;
	call.uni (retval0), 
	__internal_accurate_pow, 
	(
	param0
	);
	ld.param.f64 	%fd548, [retval0];
	} // callseq 39
	setp.lt.s32 	%p125, %r45, 0;
	neg.f64 	%fd550, %fd548;
	selp.f64 	%fd551, %fd550, %fd548, %p123;
	selp.f64 	%fd552, %fd551, %fd548, %p125;
	setp.eq.f64 	%p126, %fd110, 0d0000000000000000;
	selp.b32 	%r195, %r45, 0, %p123;
	or.b32  	%r196, %r195, 2146435072;
	selp.b32 	%r197, %r196, %r195, %p122;
	mov.b32 	%r198, 0;
	mov.b64 	%fd553, {%r198, %r197};
	selp.f64 	%fd611, %fd553, %fd552, %p126;
	add.f64 	%fd554, %fd110, 0d4000000000000000;
	{
	.reg .b32 %temp; 
	mov.b64 	{%temp, %r199}, %fd554;
	}
	and.b32  	%r200, %r199, 2146435072;
	setp.ne.s32 	%p127, %r200, 2146435072;
	@%p127 bra 	$L__BB0_109;
	setp.nan.f64 	%p128, %fd110, %fd110;
	@%p128 bra 	$L__BB0_108;
	setp.neu.f64 	%p129, %fd111, 0d7FF0000000000000;
	@%p129 bra 	$L__BB0_109;
	selp.b32 	%r201, %r5, %r4, %p2;
	selp.b32 	%r202, %r201, %r4, %p125;
	mov.b32 	%r203, 0;
	mov.b64 	%fd611, {%r203, %r202};
	bra.uni 	$L__BB0_109;
$L__BB0_108:
	mov.f64 	%fd555, 0d4000000000000000;
	add.rn.f64 	%fd611, %fd110, %fd555;
$L__BB0_109:
	setp.eq.f64 	%p131, %fd110, 0d3FF0000000000000;
	selp.f64 	%fd556, 0d3FF0000000000000, %fd611, %p131;
	add.f64 	%fd612, %fd612, %fd556;
$L__BB0_110:
	sqrt.rn.f64 	%fd557, %fd612;
	ld.global.f64 	%fd558, [%rd2+56];
	setp.lt.f64 	%p132, %fd557, %fd558;
	@%p132 bra 	$L__BB0_126;
	@%p1 bra 	$L__BB0_125;
	setp.lt.u64 	%p133, %rd7, 15;
	mov.b64 	%rd185, 0;
	@%p133 bra 	$L__BB0_115;
	mov.b64 	%rd183, 0;
$L__BB0_114:
	.pragma "nounroll";
	shl.b64 	%rd162, %rd183, 3;
	add.s64 	%rd163, %rd1, %rd162;
	ld.global.f64 	%fd559, [%rd163];
	add.s64 	%rd164, %rd3, %rd162;
	st.global.f64 	[%rd164], %fd559;
	ld.global.f64 	%fd560, [%rd163+8];
	st.global.f64 	[%rd164+8], %fd560;
	ld.global.f64 	%fd561, [%rd163+16];
	st.global.f64 	[%rd164+16], %fd561;
	ld.global.f64 	%fd562, [%rd163+24];
	st.global.f64 	[%rd164+24], %fd562;
	ld.global.f64 	%fd563, [%rd163+32];
	st.global.f64 	[%rd164+32], %fd563;
	ld.global.f64 	%fd564, [%rd163+40];
	st.global.f64 	[%rd164+40], %fd564;
	ld.global.f64 	%fd565, [%rd163+48];
	st.global.f64 	[%rd164+48], %fd565;
	ld.global.f64 	%fd566, [%rd163+56];
	st.global.f64 	[%rd164+56], %fd566;
	ld.global.f64 	%fd567, [%rd163+64];
	st.global.f64 	[%rd164+64], %fd567;
	ld.global.f64 	%fd568, [%rd163+72];
	st.global.f64 	[%rd164+72], %fd568;
	ld.global.f64 	%fd569, [%rd163+80];
	st.global.f64 	[%rd164+80], %fd569;
	ld.global.f64 	%fd570, [%rd163+88];
	st.global.f64 	[%rd164+88], %fd570;
	ld.global.f64 	%fd571, [%rd163+96];
	st.global.f64 	[%rd164+96], %fd571;
	ld.global.f64 	%fd572, [%rd163+104];
	st.global.f64 	[%rd164+104], %fd572;
	ld.global.f64 	%fd573, [%rd163+112];
	st.global.f64 	[%rd164+112], %fd573;
	ld.global.f64 	%fd574, [%rd163+120];
	st.global.f64 	[%rd164+120], %fd574;
	add.s64 	%rd183, %rd183, 16;
	setp.ne.s64 	%p134, %rd183, %rd14;
	mov.u64 	%rd185, %rd14;
	@%p134 bra 	$L__BB0_114;
$L__BB0_115:
	setp.eq.s64 	%p135, %rd10, 0;
	@%p135 bra 	$L__BB0_125;
	add.s64 	%rd165, %rd10, -1;
	setp.lt.u64 	%p136, %rd165, 7;
	@%p136 bra 	$L__BB0_118;
	shl.b64 	%rd166, %rd185, 3;
	add.s64 	%rd167, %rd1, %rd166;
	ld.global.f64 	%fd575, [%rd167];
	add.s64 	%rd168, %rd3, %rd166;
	st.global.f64 	[%rd168], %fd575;
	ld.global.f64 	%fd576, [%rd167+8];
	st.global.f64 	[%rd168+8], %fd576;
	ld.global.f64 	%fd577, [%rd167+16];
	st.global.f64 	[%rd168+16], %fd577;
	ld.global.f64 	%fd578, [%rd167+24];
	st.global.f64 	[%rd168+24], %fd578;
	ld.global.f64 	%fd579, [%rd167+32];
	st.global.f64 	[%rd168+32], %fd579;
	ld.global.f64 	%fd580, [%rd167+40];
	st.global.f64 	[%rd168+40], %fd580;
	ld.global.f64 	%fd581, [%rd167+48];
	st.global.f64 	[%rd168+48], %fd581;
	ld.global.f64 	%fd582, [%rd167+56];
	st.global.f64 	[%rd168+56], %fd582;
	add.s64 	%rd185, %rd185, 8;
$L__BB0_118:
	setp.eq.s64 	%p137, %rd8, 0;
	@%p137 bra 	$L__BB0_125;
	add.s64 	%rd169, %rd8, -1;
	setp.lt.u64 	%p138, %rd169, 3;
	@%p138 bra 	$L__BB0_121;
	shl.b64 	%rd170, %rd185, 3;
	add.s64 	%rd171, %rd1, %rd170;
	ld.global.f64 	%fd583, [%rd171];
	add.s64 	%rd172, %rd3, %rd170;
	st.global.f64 	[%rd172], %fd583;
	ld.global.f64 	%fd584, [%rd171+8];
	st.global.f64 	[%rd172+8], %fd584;
	ld.global.f64 	%fd585, [%rd171+16];
	st.global.f64 	[%rd172+16], %fd585;
	ld.global.f64 	%fd586, [%rd171+24];
	st.global.f64 	[%rd172+24], %fd586;
	add.s64 	%rd185, %rd185, 4;
$L__BB0_121:
	setp.eq.s64 	%p139, %rd9, 0;
	@%p139 bra 	$L__BB0_125;
	setp.eq.s64 	%p140, %rd9, 1;
	shl.b64 	%rd173, %rd185, 3;
	add.s64 	%rd44, %rd1, %rd173;
	ld.global.f64 	%fd587, [%rd44];
	add.s64 	%rd45, %rd3, %rd173;
	st.global.f64 	[%rd45], %fd587;
	@%p140 bra 	$L__BB0_125;
	setp.eq.s64 	%p141, %rd9, 2;
	ld.global.f64 	%fd588, [%rd44+8];
	st.global.f64 	[%rd45+8], %fd588;
	@%p141 bra 	$L__BB0_125;
	ld.global.f64 	%fd589, [%rd44+16];
	st.global.f64 	[%rd45+16], %fd589;
$L__BB0_125:
	barrier.sync 	0;
	bra.uni 	$L__BB0_1;
$L__BB0_126:
	{ // callseq 40, 0
	.param .b64 param0;
	st.param.b64 	[param0], %rd52;
	call.uni 
	free, 
	(
	param0
	);
	} // callseq 40
	ret;

}
.func  (.param .align 16 .b8 func_retval0[16]) __internal_trig_reduction_slowpathd(
	.param .b64 __internal_trig_reduction_slowpathd_param_0
)
{
	.local .align 8 .b8 	__local_depot1[40];
	.reg .b64 	%SP;
	.reg .b64 	%SPL;
	.reg .pred 	%p<10>;
	.reg .b32 	%r<47>;
	.reg .b64 	%rd<74>;
	.reg .b64 	%fd<5>;

	mov.u64 	%SPL, __local_depot1;
	ld.param.f64 	%fd4, [__internal_trig_reduction_slowpathd_param_0];
	add.u64 	%rd1, %SPL, 0;
	{
	.reg .b32 %temp; 
	mov.b64 	{%temp, %r1}, %fd4;
	}
	shr.u32 	%r2, %r1, 20;
	and.b32  	%r3, %r2, 2047;
	setp.eq.s32 	%p1, %r3, 2047;
	mov.b32 	%r46, 0;
	@%p1 bra 	$L__BB1_9;
	add.s32 	%r20, %r3, -1024;
	mov.b64 	%rd20, %fd4;
	shl.b64 	%rd2, %rd20, 11;
	shr.u32 	%r4, %r20, 6;
	sub.s32 	%r45, 15, %r4;
	sub.s32 	%r21, 19, %r4;
	setp.lt.u32 	%p2, %r20, 128;
	selp.b32 	%r6, 18, %r21, %p2;
	setp.ge.s32 	%p3, %r45, %r6;
	mov.b64 	%rd70, 0;
	@%p3 bra 	$L__BB1_4;
	add.s32 	%r23, %r6, %r4;
	neg.s32 	%r43, %r23;
	or.b64  	%rd3, %rd2, -9223372036854775808;
	mov.b64 	%rd70, 0;
	mov.b32 	%r42, 0;
	mov.u64 	%rd25, __cudart_i2opi_d;
	mov.u32 	%r44, %r45;
$L__BB1_3:
	.pragma "nounroll";
	mul.wide.s32 	%rd22, %r42, 8;
	add.s64 	%rd23, %rd1, %rd22;
	mul.wide.s32 	%rd24, %r44, 8;
	add.s64 	%rd26, %rd25, %rd24;
	ld.global.nc.u64 	%rd27, [%rd26];
	{
	.reg .u32 %r0, %r1, %r2, %r3, %alo, %ahi, %blo, %bhi, %clo, %chi;
	mov.b64 	{%alo,%ahi}, %rd27;
	mov.b64 	{%blo,%bhi}, %rd3;
	mov.b64 	{%clo,%chi}, %rd70;
	mad.lo.cc.u32 	%r0, %alo, %blo, %clo;
	madc.hi.cc.u32 	%r1, %alo, %blo, %chi;
	madc.hi.u32 	%r2, %alo, %bhi, 0;
	mad.lo.cc.u32 	%r1, %alo, %bhi, %r1;
	madc.hi.cc.u32 	%r2, %ahi, %blo, %r2;
	madc.hi.u32 	%r3, %ahi, %bhi, 0;
	mad.lo.cc.u32 	%r1, %ahi, %blo, %r1;
	madc.lo.cc.u32 	%r2, %ahi, %bhi, %r2;
	addc.u32 	%r3, %r3, 0;
	mov.b64 	%rd28, {%r0,%r1};
	mov.b64 	%rd70, {%r2,%r3};
	}
	st.local.u64 	[%rd23], %rd28;
	add.s32 	%r44, %r44, 1;
	add.s32 	%r43, %r43, 1;
	add.s32 	%r42, %r42, 1;
	setp.ne.s32 	%p4, %r43, -15;
	mov.u32 	%r45, %r6;
	@%p4 bra 	$L__BB1_3;
$L__BB1_4:
	cvt.s64.s32 	%rd29, %r45;
	cvt.u64.u32 	%rd30, %r4;
	add.s64 	%rd31, %rd30, %rd29;
	shl.b64 	%rd32, %rd31, 3;
	add.s64 	%rd33, %rd1, %rd32;
	st.local.u64 	[%rd33+-120], %rd70;
	and.b32  	%r15, %r2, 63;
	ld.local.u64 	%rd72, [%rd1+16];
	ld.local.u64 	%rd71, [%rd1+24];
	setp.eq.s32 	%p5, %r15, 0;
	@%p5 bra 	$L__BB1_6;
	shl.b64 	%rd34, %rd71, %r15;
	shr.u64 	%rd35, %rd72, 1;
	xor.b32  	%r24, %r15, 63;
	shr.u64 	%rd36, %rd35, %r24;
	or.b64  	%rd71, %rd34, %rd36;
	ld.local.u64 	%rd37, [%rd1+8];
	shl.b64 	%rd38, %rd72, %r15;
	shr.u64 	%rd39, %rd37, 1;
	shr.u64 	%rd40, %rd39, %r24;
	or.b64  	%rd72, %rd38, %rd40;
$L__BB1_6:
	and.b32  	%r25, %r1, -2147483648;
	shr.u64 	%rd41, %rd71, 62;
	cvt.u32.u64 	%r26, %rd41;
	mov.b64 	{%r27, %r28}, %rd71;
	mov.b64 	{%r29, %r30}, %rd72;
	shf.l.wrap.b32 	%r31, %r30, %r27, 2;
	shf.l.wrap.b32 	%r32, %r27, %r28, 2;
	mov.b64 	%rd42, {%r31, %r32};
	shl.b64 	%rd43, %rd72, 2;
	shr.u64 	%rd44, %rd42, 63;
	cvt.u32.u64 	%r33, %rd44;
	add.s32 	%r34, %r33, %r26;
	setp.eq.s32 	%p6, %r25, 0;
	neg.s32 	%r35, %r34;
	selp.b32 	%r46, %r34, %r35, %p6;
	setp.gt.s64 	%p7, %rd42, -1;
	mov.b64 	%rd45, 0;
	{
	.reg .u32 %r0, %r1, %r2, %r3, %a0, %a1, %a2, %a3, %b0, %b1, %b2, %b3;
	mov.b64 	{%a0,%a1}, %rd45;
	mov.b64 	{%a2,%a3}, %rd45;
	mov.b64 	{%b0,%b1}, %rd43;
	mov.b64 	{%b2,%b3}, %rd42;
	sub.cc.u32 	%r0, %a0, %b0;
	subc.cc.u32 	%r1, %a1, %b1;
	subc.cc.u32 	%r2, %a2, %b2;
	subc.u32 	%r3, %a3, %b3;
	mov.b64 	%rd46, {%r0,%r1};
	mov.b64 	%rd47, {%r2,%r3};
	}
	xor.b32  	%r36, %r25, -2147483648;
	selp.b64 	%rd73, %rd42, %rd47, %p7;
	selp.b64 	%rd14, %rd43, %rd46, %p7;
	selp.b32 	%r17, %r25, %r36, %p7;
	clz.b64 	%r37, %rd73;
	cvt.u64.u32 	%rd15, %r37;
	setp.eq.s32 	%p8, %r37, 0;
	@%p8 bra 	$L__BB1_8;
	cvt.u32.u64 	%r38, %rd15;
	and.b32  	%r39, %r38, 63;
	shl.b64 	%rd48, %rd73, %r39;
	shr.u64 	%rd49, %rd14, 1;
	not.b32 	%r40, %r38;
	and.b32  	%r41, %r40, 63;
	shr.u64 	%rd50, %rd49, %r41;
	or.b64  	%rd73, %rd48, %rd50;
$L__BB1_8:
	mov.b64 	%rd51, -3958705157555305931;
	{
	.reg .u32 %r0, %r1, %r2, %r3, %alo, %ahi, %blo, %bhi;
	mov.b64 	{%alo,%ahi}, %rd73;
	mov.b64 	{%blo,%bhi}, %rd51;
	mul.lo.u32 	%r0, %alo, %blo;
	mul.hi.u32 	%r1, %alo, %blo;
	mad.lo.cc.u32 	%r1, %alo, %bhi, %r1;
	madc.hi.u32 	%r2, %alo, %bhi, 0;
	mad.lo.cc.u32 	%r1, %ahi, %blo, %r1;
	madc.hi.cc.u32 	%r2, %ahi, %blo, %r2;
	madc.hi.u32 	%r3, %ahi, %bhi, 0;
	mad.lo.cc.u32 	%r2, %ahi, %bhi, %r2;
	addc.u32 	%r3, %r3, 0;
	mov.b64 	%rd52, {%r0,%r1};
	mov.b64 	%rd53, {%r2,%r3};
	}
	setp.gt.s64 	%p9, %rd53, 0;
	{
	.reg .u32 %r0, %r1, %r2, %r3, %a0, %a1, %a2, %a3, %b0, %b1, %b2, %b3;
	mov.b64 	{%a0,%a1}, %rd52;
	mov.b64 	{%a2,%a3}, %rd53;
	mov.b64 	{%b0,%b1}, %rd52;
	mov.b64 	{%b2,%b3}, %rd53;
	add.cc.u32 	%r0, %a0, %b0;
	addc.cc.u32 	%r1, %a1, %b1;
	addc.cc.u32 	%r2, %a2, %b2;
	addc.u32 	%r3, %a3, %b3;
	mov.b64 	%rd54, {%r0,%r1};
	mov.b64 	%rd55, {%r2,%r3};
	}
	selp.b64 	%rd56, %rd55, %rd53, %p9;
	selp.s64 	%rd57, -1, 0, %p9;
	sub.s64 	%rd58, %rd57, %rd15;
	cvt.u64.u32 	%rd59, %r17;
	shl.b64 	%rd60, %rd59, 32;
	add.s64 	%rd61, %rd56, 1;
	shr.u64 	%rd62, %rd61, 10;
	add.s64 	%rd63, %rd62, 1;
	shr.u64 	%rd64, %rd63, 1;
	shl.b64 	%rd65, %rd58, 52;
	add.s64 	%rd66, %rd65, %rd64;
	add.s64 	%rd67, %rd66, 4602678819172646912;
	or.b64  	%rd68, %rd67, %rd60;
	mov.b64 	%fd4, %rd68;
$L__BB1_9:
	st.param.f64 	[func_retval0], %fd4;
	st.param.b32 	[func_retval0+8], %r46;
	ret;

}
.func  (.param .b64 func_retval0) __internal_accurate_pow(
	.param .b64 __internal_accurate_pow_param_0
)
{
	.reg .pred 	%p<8>;
	.reg .b32 	%r<49>;
	.reg .b32 	%f<3>;
	.reg .b64 	%fd<109>;

	ld.param.f64 	%fd10, [__internal_accurate_pow_param_0];
	{
	.reg .b32 %temp; 
	mov.b64 	{%temp, %r46}, %fd10;
	}
	{
	.reg .b32 %temp; 
	mov.b64 	{%r45, %temp}, %fd10;
	}
	shr.u32 	%r47, %r46, 20;
	setp.gt.u32 	%p1, %r46, 1048575;
	@%p1 bra 	$L__BB2_2;
	mul.f64 	%fd11, %fd10, 0d4350000000000000;
	{
	.reg .b32 %temp; 
	mov.b64 	{%temp, %r46}, %fd11;
	}
	{
	.reg .b32 %temp; 
	mov.b64 	{%r45, %temp}, %fd11;
	}
	shr.u32 	%r16, %r46, 20;
	add.s32 	%r47, %r16, -54;
$L__BB2_2:
	add.s32 	%r48, %r47, -1023;
	and.b32  	%r17, %r46, -2146435073;
	or.b32  	%r18, %r17, 1072693248;
	mov.b64 	%fd107, {%r45, %r18};
	setp.lt.u32 	%p2, %r18, 1073127583;
	@%p2 bra 	$L__BB2_4;
	{
	.reg .b32 %temp; 
	mov.b64 	{%r19, %temp}, %fd107;
	}
	{
	.reg .b32 %temp; 
	mov.b64 	{%temp, %r20}, %fd107;
	}
	add.s32 	%r21, %r20, -1048576;
	mov.b64 	%fd107, {%r19, %r21};
	add.s32 	%r48, %r47, -1022;
$L__BB2_4:
	add.f64 	%fd12, %fd107, 0dBFF0000000000000;
	add.f64 	%fd13, %fd107, 0d3FF0000000000000;
	rcp.approx.ftz.f64 	%fd14, %fd13;
	neg.f64 	%fd15, %fd13;
	fma.rn.f64 	%fd16, %fd15, %fd14, 0d3FF0000000000000;
	fma.rn.f64 	%fd17, %fd16, %fd16, %fd16;
	fma.rn.f64 	%fd18, %fd17, %fd14, %fd14;
	mul.f64 	%fd19, %fd12, %fd18;
	fma.rn.f64 	%fd20, %fd12, %fd18, %fd19;
	mul.f64 	%fd21, %fd20, %fd20;
	fma.rn.f64 	%fd22, %fd21, 0d3EB0F5FF7D2CAFE2, 0d3ED0F5D241AD3B5A;
	fma.rn.f64 	%fd23, %fd22, %fd21, 0d3EF3B20A75488A3F;
	fma.rn.f64 	%fd24, %fd23, %fd21, 0d3F1745CDE4FAECD5;
	fma.rn.f64 	%fd25, %fd24, %fd21, 0d3F3C71C7258A578B;
	fma.rn.f64 	%fd26, %fd25, %fd21, 0d3F6249249242B910;
	fma.rn.f64 	%fd27, %fd26, %fd21, 0d3F89999999999DFB;
	sub.f64 	%fd28, %fd12, %fd20;
	add.f64 	%fd29, %fd28, %fd28;
	neg.f64 	%fd30, %fd20;
	fma.rn.f64 	%fd31, %fd30, %fd12, %fd29;
	mul.f64 	%fd32, %fd18, %fd31;
	fma.rn.f64 	%fd33, %fd21, %fd27, 0d3FB5555555555555;
	mov.f64 	%fd34, 0d3FB5555555555555;
	sub.f64 	%fd35, %fd34, %fd33;
	fma.rn.f64 	%fd36, %fd21, %fd27, %fd35;
	add.f64 	%fd37, %fd36, 0dBC46A4CB00B9E7B0;
	add.f64 	%fd38, %fd33, %fd37;
	sub.f64 	%fd39, %fd33, %fd38;
	add.f64 	%fd40, %fd37, %fd39;
	mul.rn.f64 	%fd41, %fd20, %fd20;
	neg.f64 	%fd42, %fd41;
	fma.rn.f64 	%fd43, %fd20, %fd20, %fd42;
	{
	.reg .b32 %temp; 
	mov.b64 	{%r22, %temp}, %fd32;
	}
	{
	.reg .b32 %temp; 
	mov.b64 	{%temp, %r23}, %fd32;
	}
	add.s32 	%r24, %r23, 1048576;
	mov.b64 	%fd44, {%r22, %r24};
	fma.rn.f64 	%fd45, %fd20, %fd44, %fd43;
	mul.rn.f64 	%fd46, %fd41, %fd20;
	neg.f64 	%fd47, %fd46;
	fma.rn.f64 	%fd48, %fd41, %fd20, %fd47;
	fma.rn.f64 	%fd49, %fd41, %fd32, %fd48;
	fma.rn.f64 	%fd50, %fd45, %fd20, %fd49;
	mul.rn.f64 	%fd51, %fd38, %fd46;
	neg.f64 	%fd52, %fd51;
	fma.rn.f64 	%fd53, %fd38, %fd46, %fd52;
	fma.rn.f64 	%fd54, %fd38, %fd50, %fd53;
	fma.rn.f64 	%fd55, %fd40, %fd46, %fd54;
	add.f64 	%fd56, %fd51, %fd55;
	sub.f64 	%fd57, %fd51, %fd56;
	add.f64 	%fd58, %fd55, %fd57;
	add.f64 	%fd59, %fd20, %fd56;
	sub.f64 	%fd60, %fd20, %fd59;
	add.f64 	%fd61, %fd56, %fd60;
	add.f64 	%fd62, %fd58, %fd61;
	add.f64 	%fd63, %fd32, %fd62;
	add.f64 	%fd64, %fd59, %fd63;
	sub.f64 	%fd65, %fd59, %fd64;
	add.f64 	%fd66, %fd63, %fd65;
	xor.b32  	%r25, %r48, -2147483648;
	mov.b32 	%r26, 1127219200;
	mov.b64 	%fd67, {%r25, %r26};
	mov.b32 	%r27, -2147483648;
	mov.b64 	%fd68, {%r27, %r26};
	sub.f64 	%fd69, %fd67, %fd68;
	fma.rn.f64 	%fd70, %fd69, 0d3FE62E42FEFA39EF, %fd64;
	fma.rn.f64 	%fd71, %fd69, 0dBFE62E42FEFA39EF, %fd70;
	sub.f64 	%fd72, %fd71, %fd64;
	sub.f64 	%fd73, %fd66, %fd72;
	fma.rn.f64 	%fd74, %fd69, 0d3C7ABC9E3B39803F, %fd73;
	add.f64 	%fd75, %fd70, %fd74;
	sub.f64 	%fd76, %fd70, %fd75;
	add.f64 	%fd77, %fd74, %fd76;
	mov.f64 	%fd78, 0d4000000000000000;
	{
	.reg .b32 %temp; 
	mov.b64 	{%temp, %r28}, %fd78;
	}
	{
	.reg .b32 %temp; 
	mov.b64 	{%r29, %temp}, %fd78;
	}
	shl.b32 	%r30, %r28, 1;
	setp.gt.u32 	%p3, %r30, -33554433;
	and.b32  	%r31, %r28, -15728641;
	selp.b32 	%r32, %r31, %r28, %p3;
	mov.b64 	%fd79, {%r29, %r32};
	mul.rn.f64 	%fd80, %fd75, %fd79;
	neg.f64 	%fd81, %fd80;
	fma.rn.f64 	%fd82, %fd75, %fd79, %fd81;
	fma.rn.f64 	%fd83, %fd77, %fd79, %fd82;
	add.f64 	%fd4, %fd80, %fd83;
	sub.f64 	%fd84, %fd80, %fd4;
	add.f64 	%fd5, %fd83, %fd84;
	fma.rn.f64 	%fd85, %fd4, 0d3FF71547652B82FE, 0d4338000000000000;
	{
	.reg .b32 %temp; 
	mov.b64 	{%r13, %temp}, %fd85;
	}
	mov.f64 	%fd86, 0dC338000000000000;
	add.rn.f64 	%fd87, %fd85, %fd86;
	fma.rn.f64 	%fd88, %fd87, 0dBFE62E42FEFA39EF, %fd4;
	fma.rn.f64 	%fd89, %fd87, 0dBC7ABC9E3B39803F, %fd88;
	fma.rn.f64 	%fd90, %fd89, 0d3E5ADE1569CE2BDF, 0d3E928AF3FCA213EA;
	fma.rn.f64 	%fd91, %fd90, %fd89, 0d3EC71DEE62401315;
	fma.rn.f64 	%fd92, %fd91, %fd89, 0d3EFA01997C89EB71;
	fma.rn.f64 	%fd93, %fd92, %fd89, 0d3F2A01A014761F65;
	fma.rn.f64 	%fd94, %fd93, %fd89, 0d3F56C16C1852B7AF;
	fma.rn.f64 	%fd95, %fd94, %fd89, 0d3F81111111122322;
	fma.rn.f64 	%fd96, %fd95, %fd89, 0d3FA55555555502A1;
	fma.rn.f64 	%fd97, %fd96, %fd89, 0d3FC5555555555511;
	fma.rn.f64 	%fd98, %fd97, %fd89, 0d3FE000000000000B;
	fma.rn.f64 	%fd99, %fd98, %fd89, 0d3FF0000000000000;
	fma.rn.f64 	%fd100, %fd99, %fd89, 0d3FF0000000000000;
	{
	.reg .b32 %temp; 
	mov.b64 	{%r14, %temp}, %fd100;
	}
	{
	.reg .b32 %temp; 
	mov.b64 	{%temp, %r15}, %fd100;
	}
	shl.b32 	%r33, %r13, 20;
	add.s32 	%r34, %r33, %r15;
	mov.b64 	%fd108, {%r14, %r34};
	{
	.reg .b32 %temp; 
	mov.b64 	{%temp, %r35}, %fd4;
	}
	mov.b32 	%f2, %r35;
	abs.f32 	%f1, %f2;
	setp.lt.f32 	%p4, %f1, 0f4086232B;
	@%p4 bra 	$L__BB2_7;
	setp.lt.f64 	%p5, %fd4, 0d0000000000000000;
	add.f64 	%fd101, %fd4, 0d7FF0000000000000;
	selp.f64 	%fd108, 0d0000000000000000, %fd101, %p5;
	setp.geu.f32 	%p6, %f1, 0f40874800;
	@%p6 bra 	$L__BB2_7;
	shr.u32 	%r36, %r13, 31;
	add.s32 	%r37, %r13, %r36;
	shr.s32 	%r38, %r37, 1;
	shl.b32 	%r39, %r38, 20;
	add.s32 	%r40, %r15, %r39;
	mov.b64 	%fd102, {%r14, %r40};
	sub.s32 	%r41, %r13, %r38;
	shl.b32 	%r42, %r41, 20;
	add.s32 	%r43, %r42, 1072693248;
	mov.b32 	%r44, 0;
	mov.b64 	%fd103, {%r44, %r43};
	mul.f64 	%fd108, %fd103, %fd102;
$L__BB2_7:
	abs.f64 	%fd104, %fd108;
	setp.eq.f64 	%p7, %fd104, 0d7FF0000000000000;
	fma.rn.f64 	%fd105, %fd108, %fd5, %fd108;
	selp.f64 	%fd106, %fd108, %fd105, %p7;
	st.param.f64 	[func_retval0], %fd106;
	ret;

}


// ===== COMPILED SASS (sm_100) =====

	.target	sm_100

	.elftype	@"ET_EXEC"


//--------------------- .note.nv.tkinfo           --------------------------
	.section	.note.nv.tkinfo,"",@"SHT_NOTE"
	.sectionflags	@"SHF_NOTE_NV_TKINFO"
	.tkinfo
        /*0018*/ 	.word	0x00000002
        /*0030*/ 	.string	""
        /*0030*/ 	.string	"ptxas"
        /*0030*/ 	.string	"Cuda compilation tools, release 13.0, V13.0.88"
        /*0030*/ 	.string	"Build cuda_13.0.r13.0/compiler.36424714_0"
        /*0030*/ 	.string	"-arch sm_100 -m 64 "



//--------------------- .note.nv.cuinfo           --------------------------
	.section	.note.nv.cuinfo,"",@"SHT_NOTE"
	.sectionflags	@"SHF_NOTE_NV_CUINFO"
        /*0018*/ 	.short	0x0002
        /*001a*/ 	.short	0x0064
        /*001c*/ 	.short	0x0082
	.zero		2


//--------------------- .nv.info                  --------------------------
	.section	.nv.info,"",@"SHT_CUDA_INFO"
	.align	4


	//----- nvinfo : EIATTR_REGCOUNT
	.align		4
        /*0000*/ 	.byte	0x04, 0x2f
        /*0002*/ 	.short	(.L_12 - .L_11)
	.align		4
.L_11:
        /*0004*/ 	.word	index@(_Z14calculateValuePdS_P11VarsToSharemb)
        /*0008*/ 	.word	0x00000033


	//----- nvinfo : EIATTR_FRAME_SIZE
	.align		4
.L_12:
        /*000c*/ 	.byte	0x04, 0x11
        /*000e*/ 	.short	(.L_14 - .L_13)
	.align		4
.L_13:
        /*0010*/ 	.word	index@($_Z14calculateValuePdS_P11VarsToSharemb$__internal_trig_reduction_slowpathd)
        /*0014*/ 	.word	0x00000050


	//----- nvinfo : EIATTR_FRAME_SIZE
	.align		4
.L_14:
        /*0018*/ 	.byte	0x04, 0x11
        /*001a*/ 	.short	(.L_16 - .L_15)
	.align		4
.L_15:
        /*001c*/ 	.word	index@($_Z14calculateValuePdS_P11VarsToSharemb$__internal_accurate_pow)
        /*0020*/ 	.word	0x00000050


	//----- nvinfo : EIATTR_FRAME_SIZE
	.align		4
.L_16:
        /*0024*/ 	.byte	0x04, 0x11
        /*0026*/ 	.short	(.L_18 - .L_17)
	.align		4
.L_17:
        /*0028*/ 	.word	index@($__internal_0_$__cuda_sm20_dsqrt_rn_f64_mediumpath_v1)
        /*002c*/ 	.word	0x00000050


	//----- nvinfo : EIATTR_FRAME_SIZE
	.align		4
.L_18:
        /*0030*/ 	.byte	0x04, 0x11
        /*0032*/ 	.short	(.L_20 - .L_19)
	.align		4
.L_19:
        /*0034*/ 	.word	index@(_Z14calculateValuePdS_P11VarsToSharemb)
        /*0038*/ 	.word	0x00000050


	//----- nvinfo : EIATTR_MIN_STACK_SIZE
	.align		4
.L_20:
        /*003c*/ 	.byte	0x04, 0x12
        /*003e*/ 	.short	(.L_22 - .L_21)
	.align		4
.L_21:
        /*0040*/ 	.word	index@(_Z14calculateValuePdS_P11VarsToSharemb)
        /*0044*/ 	.word	0x00000050
.L_22:


//--------------------- .nv.compat                --------------------------
	.section	.nv.compat,"",@"SHT_CUDA_COMPAT_INFO"
	.align	4
        /*0000*/ 	.byte	0x02, 0x09, 0x00, 0x00, 0x02, 0x02, 0x01, 0x00, 0x02, 0x05, 0x05, 0x00, 0x03, 0x07, 0x01, 0x01
        /*0010*/ 	.byte	0x02, 0x03, 0x00, 0x00, 0x02, 0x06, 0x01, 0x00, 0x04, 0x0b, 0x08, 0x00, 0x01, 0x00, 0x00, 0x00
        /*0020*/ 	.byte	0x00, 0x00, 0x00, 0x00


//--------------------- .nv.info._Z14calculateValuePdS_P11VarsToSharemb --------------------------
	.section	.nv.info._Z14calculateValuePdS_P11VarsToSharemb,"",@"SHT_CUDA_INFO"
	.sectionflags	@""
	.align	4


	//----- nvinfo : EIATTR_CUDA_API_VERSION
	.align		4
        /*0000*/ 	.byte	0x04, 0x37
        /*0002*/ 	.short	(.L_24 - .L_23)
.L_23:
        /*0004*/ 	.word	0x00000082


	//----- nvinfo : EIATTR_KPARAM_INFO
	.align		4
.L_24:
        /*0008*/ 	.byte	0x04, 0x17
        /*000a*/ 	.short	(.L_26 - .L_25)
.L_25:
        /*000c*/ 	.word	0x00000000
        /*0010*/ 	.short	0x0004
        /*0012*/ 	.short	0x0020
        /*0014*/ 	.byte	0x00, 0xf0, 0x05, 0x00


	//----- nvinfo : EIATTR_KPARAM_INFO
	.align		4
.L_26:
        /*0018*/ 	.byte	0x04, 0x17
        /*001a*/ 	.short	(.L_28 - .L_27)
.L_27:
        /*001c*/ 	.word	0x00000000
        /*0020*/ 	.short	0x0003
        /*0022*/ 	.short	0x0018
        /*0024*/ 	.byte	0x00, 0xf0, 0x21, 0x00


	//----- nvinfo : EIATTR_KPARAM_INFO
	.align		4
.L_28:
        /*0028*/ 	.byte	0x04, 0x17
        /*002a*/ 	.short	(.L_30 - .L_29)
.L_29:
        /*002c*/ 	.word	0x00000000
        /*0030*/ 	.short	0x0002
        /*0032*/ 	.short	0x0010
        /*0034*/ 	.byte	0x00, 0xf5, 0x21, 0x00


	//----- nvinfo : EIATTR_KPARAM_INFO
	.align		4
.L_30:
        /*0038*/ 	.byte	0x04, 0x17
        /*003a*/ 	.short	(.L_32 - .L_31)
.L_31:
        /*003c*/ 	.word	0x00000000
        /*0040*/ 	.short	0x0001
        /*0042*/ 	.short	0x0008
        /*0044*/ 	.byte	0x00, 0xf5, 0x21, 0x00


	//----- nvinfo : EIATTR_KPARAM_INFO
	.align		4
.L_32:
        /*0048*/ 	.byte	0x04, 0x17
        /*004a*/ 	.short	(.L_34 - .L_33)
.L_33:
        /*004c*/ 	.word	0x00000000
        /*0050*/ 	.short	0x0000
        /*0052*/ 	.short	0x0000
        /*0054*/ 	.byte	0x00, 0xf5, 0x21, 0x00


	//----- nvinfo : EIATTR_SPARSE_MMA_MASK
	.align		4
.L_34:
        /*0058*/ 	.byte	0x03, 0x50
        /*005a*/ 	.short	0x0000


	//----- nvinfo : EIATTR_MAXREG_COUNT
	.align		4
        /*005c*/ 	.byte	0x03, 0x1b
        /*005e*/ 	.short	0x00ff


	//----- nvinfo : EIATTR_NUM_BARRIERS
	.align		4
        /*0060*/ 	.byte	0x02, 0x4c
        /*0062*/ 	.byte	0x01
	.zero		1


	//----- nvinfo : EIATTR_EXTERNS
	.align		4
        /*0064*/ 	.byte	0x04, 0x0f
        /*0066*/ 	.short	(.L_36 - .L_35)


	//   ....[0]....
	.align		4
.L_35:
        /*0068*/ 	.word	index@(vprintf)


	//   ....[1]....
	.align		4
        /*006c*/ 	.word	index@(malloc)


	//   ....[2]....
	.align		4
        /*0070*/ 	.word	index@(free)


	//----- nvinfo : EIATTR_MERCURY_ISA_VERSION
	.align		4
.L_36:
        /*0074*/ 	.byte	0x03, 0x5f
        /*0076*/ 	.short	0x0101


	//----- nvinfo : EIATTR_COOP_GROUP_MASK_REGIDS
	.align		4
        /*0078*/ 	.byte	0x04, 0x29
        /*007a*/ 	.short	(.L_38 - .L_37)


	//   ....[0]....
.L_37:
        /*007c*/ 	.word	0xffffffff


	//   ....[1]....
        /*0080*/ 	.word	0xffffffff


	//   ....[2]....
        /*0084*/ 	.word	0xffffffff


	//   ....[3]....
        /*0088*/ 	.word	0xffffffff


	//   ....[4]....
        /*008c*/ 	.word	0xffffffff


	//   ....[5]....
        /*0090*/ 	.word	0x0500000f


	//   ....[6]....
        /*0094*/ 	.word	0x0500000f


	//   ....[7]....
        /*0098*/ 	.word	0x0500000f


	//   ....[8]....
        /*009c*/ 	.word	0x0500000f


	//   ....[9]....
        /*00a0*/ 	.word	0x0500000f


	//----- nvinfo : EIATTR_COOP_GROUP_INSTR_OFFSETS
	.align		4
.L_38:
        /*00a4*/ 	.byte	0x04, 0x28
        /*00a6*/ 	.short	(.L_40 - .L_39)


	//   ....[0]....
.L_39:
        /*00a8*/ 	.word	0x00002b30


	//   ....[1]....
        /*00ac*/ 	.word	0x00004a70


	//   ....[2]....
        /*00b0*/ 	.word	0x00004b10


	//   ....[3]....
        /*00b4*/ 	.word	0x00005360


	//   ....[4]....
        /*00b8*/ 	.word	0x000070e0


	//   ....[5]....
        /*00bc*/ 	.word	0x000071f0


	//   ....[6]....
        /*00c0*/ 	.word	0x000072b0


	//   ....[7]....
        /*00c4*/ 	.word	0x00007370


	//   ....[8]....
        /*00c8*/ 	.word	0x00007430


	//   ....[9]....
        /*00cc*/ 	.word	0x000074f0


	//----- nvinfo : EIATTR_VRC_CTA_INIT_COUNT
	.align		4
.L_40:
        /*00d0*/ 	.byte	0x02, 0x4a
	.zero		1
	.zero		1


	//----- nvinfo : EIATTR_SYSCALL_OFFSETS
	.align		4
        /*00d4*/ 	.byte	0x04, 0x46
        /*00d6*/ 	.short	(.L_42 - .L_41)


	//   ....[0]....
.L_41:
        /*00d8*/ 	.word	0x000000e0


	//   ....[1]....
        /*00dc*/ 	.word	0x00002dd0


	//   ....[2]....
        /*00e0*/ 	.word	0x00002f70


	//   ....[3]....
        /*00e4*/ 	.word	0x00003110


	//   ....[4]....
        /*00e8*/ 	.word	0x000032b0


	//   ....[5]....
        /*00ec*/ 	.word	0x00003450


	//   ....[6]....
        /*00f0*/ 	.word	0x000035f0


	//   ....[7]....
        /*00f4*/ 	.word	0x00003790


	//   ....[8]....
        /*00f8*/ 	.word	0x00003930


	//   ....[9]....
        /*00fc*/ 	.word	0x00003cc0


	//   ....[10]....
        /*0100*/ 	.word	0x00003ed0


	//   ....[11]....
        /*0104*/ 	.word	0x00004070


	//   ....[12]....
        /*0108*/ 	.word	0x00004210


	//   ....[13]....
        /*010c*/ 	.word	0x000044a0


	//   ....[14]....
        /*0110*/ 	.word	0x000046b0


	//   ....[15]....
        /*0114*/ 	.word	0x000048f0


	//   ....[16]....
        /*0118*/ 	.word	0x00004c30


	//   ....[17]....
        /*011c*/ 	.word	0x00004ca0


	//   ....[18]....
        /*0120*/ 	.word	0x00004d30


	//   ....[19]....
        /*0124*/ 	.word	0x00004e40


	//   ....[20]....
        /*0128*/ 	.word	0x00004f50


	//   ....[21]....
        /*012c*/ 	.word	0x00005060


	//   ....[22]....
        /*0130*/ 	.word	0x00005170


	//   ....[23]....
        /*0134*/ 	.word	0x00005280


	//   ....[24]....
        /*0138*/ 	.word	0x000052f0


	//   ....[25]....
        /*013c*/ 	.word	0x00007160


	//----- nvinfo : EIATTR_EXIT_INSTR_OFFSETS
	.align		4
.L_42:
        /*0140*/ 	.byte	0x04, 0x1c
        /*0142*/ 	.short	(.L_44 - .L_43)


	//   ....[0]....
.L_43:
        /*0144*/ 	.word	0x00007170


	//----- nvinfo : EIATTR_INDIRECT_BRANCH_TARGETS
	.align		4
.L_44:
        /*0148*/ 	.byte	0x04, 0x34
        /*014a*/ 	.short	(.L_46 - .L_45)


	//   ....[0]....
.L_45:
        /*014c*/ 	.word	.L_x_124@srel
        /*0150*/ 	.short	0x0
        /*0152*/ 	.short	0x0
        /*0154*/ 	.word	0x3
        /*0158*/ 	.word	.L_x_125@srel
        /*015c*/ 	.word	.L_x_126@srel
        /*0160*/ 	.word	.L_x_14@srel


	//   ....[1]....
        /*0164*/ 	.word	.L_x_128@srel
        /*0168*/ 	.short	0x0
        /*016a*/ 	.short	0x0
        /*016c*/ 	.word	0x4
        /*0170*/ 	.word	.L_x_129@srel
        /*0174*/ 	.word	.L_x_130@srel
        /*0178*/ 	.word	.L_x_131@srel
        /*017c*/ 	.word	.L_x_14@srel


	//----- nvinfo : EIATTR_CRS_STACK_SIZE
	.align		4
.L_46:
        /*0180*/ 	.byte	0x04, 0x1e
        /*0182*/ 	.short	(.L_48 - .L_47)
.L_47:
        /*0184*/ 	.word	0x00000000


	//----- nvinfo : EIATTR_CBANK_PARAM_SIZE
	.align		4
.L_48:
        /*0188*/ 	.byte	0x03, 0x19
        /*018a*/ 	.short	0x0021


	//----- nvinfo : EIATTR_PARAM_CBANK
	.align		4
        /*018c*/ 	.byte	0x04, 0x0a
        /*018e*/ 	.short	(.L_50 - .L_49)
	.align		4
.L_49:
        /*0190*/ 	.word	index@(.nv.constant0._Z14calculateValuePdS_P11VarsToSharemb)
        /*0194*/ 	.short	0x0380
        /*0196*/ 	.short	0x0021


	//----- nvinfo : EIATTR_SW_WAR
	.align		4
.L_50:
        /*0198*/ 	.byte	0x04, 0x36
        /*019a*/ 	.short	(.L_52 - .L_51)
.L_51:
        /*019c*/ 	.word	0x00000008
.L_52:


//--------------------- .nv.callgraph             --------------------------
	.section	.nv.callgraph,"",@"SHT_CUDA_CALLGRAPH"
	.align	4
	.sectionentsize	8
	.align		4
        /*0000*/ 	.word	0x00000000
	.align		4
        /*0004*/ 	.word	0xffffffff
	.align		4
        /*0008*/ 	.word	index@(_Z14calculateValuePdS_P11VarsToSharemb)
	.align		4
        /*000c*/ 	.word	index@(free)
	.align		4
        /*0010*/ 	.word	index@(_Z14calculateValuePdS_P11VarsToSharemb)
	.align		4
        /*0014*/ 	.word	index@(vprintf)
	.align		4
        /*0018*/ 	.word	index@(_Z14calculateValuePdS_P11VarsToSharemb)
	.align		4
        /*001c*/ 	.word	index@(malloc)
	.align		4
        /*0020*/ 	.word	0x00000000
	.align		4
        /*0024*/ 	.word	0xfffffffe
	.align		4
        /*0028*/ 	.word	0x00000000
	.align		4
        /*002c*/ 	.word	0xfffffffd
	.align		4
        /*0030*/ 	.word	0x00000000
	.align		4
        /*0034*/ 	.word	0xfffffffc


//--------------------- .nv.constant4             --------------------------
	.section	.nv.constant4,"a",@progbits
	.align	8
	.align		8
.nv.constant4:
        /*0000*/ 	.dword	vprintf
	.align		8
        /*0008*/ 	.dword	malloc
	.align		8
        /*0010*/ 	.dword	free
	.align		8
        /*0018*/ 	.dword	$str
	.align		8
        /*0020*/ 	.dword	$str$1
	.align		8
        /*0028*/ 	.dword	$str$2
	.align		8
        /*0030*/ 	.dword	$str$3
	.align		8
        /*0038*/ 	.dword	$str$4
	.align		8
        /*0040*/ 	.dword	$str$5
	.align		8
        /*0048*/ 	.dword	$str$6
	.align		8
        /*0050*/ 	.dword	$str$7
	.align		8
        /*0058*/ 	.dword	$str$8
	.align		8
        /*0060*/ 	.dword	__cudart_i2opi_d
	.align		8
        /*0068*/ 	.dword	__cudart_sin_cos_coeffs


//--------------------- .nv.constant2._Z14calculateValuePdS_P11VarsToSharemb --------------------------
	.section	.nv.constant2._Z14calculateValuePdS_P11VarsToSharemb,"a",@progbits
	.sectionflags	@""
	.align	4
.nv.constant2._Z14calculateValuePdS_P11VarsToSharemb:
        /*0000*/ 	.byte	0x20, 0x1b, 0x00, 0x00, 0x60, 0x16, 0x00, 0x00, 0xf0, 0x2a, 0x00, 0x00, 0xe0, 0x24, 0x00, 0x00
        /*0010*/ 	.byte	0x80, 0x29, 0x00, 0x00, 0x40, 0x20, 0x00, 0x00, 0xf0, 0x2a, 0x00, 0x00


//--------------------- .text._Z14calculateValuePdS_P11VarsToSharemb --------------------------
	.section	.text._Z14calculateValuePdS_P11VarsToSharemb,"ax",@progbits
	.align	128
        .global         _Z14calculateValuePdS_P11VarsToSharemb
        .type           _Z14calculateValuePdS_P11VarsToSharemb,@function
        .size           _Z14calculateValuePdS_P11VarsToSharemb,(.L_x_135 - _Z14calculateValuePdS_P11VarsToSharemb)
        .other          _Z14calculateValuePdS_P11VarsToSharemb,@"STO_CUDA_ENTRY STV_DEFAULT"
_Z14calculateValuePdS_P11VarsToSharemb:
.text._Z14calculateValuePdS_P11VarsToSharemb:
[----:B------:R-:W0:Y:S01]  /*0000*/  LDC R1, c[0x0][0x37c] ;  /* 0x0000df00ff017b82 */ /* 0x000e220000000800 */
[----:B------:R-:W1:Y:S01]  /*0010*/  LDCU.64 UR4, c[0x0][0x398] ;  /* 0x00007300ff0477ac */ /* 0x000e620008000a00 */
[----:B------:R-:W-:Y:S01]  /*0020*/  MOV R0, 0x8 ;  /* 0x0000000800007802 */ /* 0x000fe20000000f00 */
[----:B0-----:R-:W-:Y:S01]  /*0030*/  VIADD R1, R1, 0xffffffb0 ;  /* 0xffffffb001017836 */ /* 0x001fe20000000000 */
[----:B------:R-:W0:Y:S04]  /*0040*/  LDCU UR6, c[0x0][0x2f8] ;  /* 0x00005f00ff0677ac */ /* 0x000e280008000800 */
[----:B------:R2:W3:Y:S01]  /*0050*/  LDC.64 R6, c[0x4][R0] ;  /* 0x0100000000067b82 */ /* 0x0004e20000000a00 */
[----:B------:R-:W4:Y:S01]  /*0060*/  LDCU UR7, c[0x0][0x2fc] ;  /* 0x00005f80ff0777ac */ /* 0x000f220008000800 */
[----:B-1----:R-:W-:-:S02]  /*0070*/  USHF.L.U64.HI UR5, UR4, 0x3, UR5 ;  /* 0x0000000304057899 */ /* 0x002fc40008010205 */
[----:B------:R-:W-:Y:S01]  /*0080*/  USHF.L.U32 UR4, UR4, 0x3, URZ ;  /* 0x0000000304047899 */ /* 0x000fe200080006ff */
[----:B0-----:R-:W-:-:S03]  /*0090*/  IADD3 R2, P0, PT, R1, UR6, RZ ;  /* 0x0000000601027c10 */ /* 0x001fc6000ff1e0ff */
[----:B------:R-:W-:Y:S02]  /*00a0*/  IMAD.U32 R5, RZ, RZ, UR5 ;  /* 0x00000005ff057e24 */ /* 0x000fe4000f8e00ff */
[----:B------:R-:W-:Y:S02]  /*00b0*/  IMAD.U32 R4, RZ, RZ, UR4 ;  /* 0x00000004ff047e24 */ /* 0x000fe4000f8e00ff */
[----:B--2-4-:R-:W-:-:S07]  /*00c0*/  IMAD.X R16, RZ, RZ, UR7, P0 ;  /* 0x00000007ff107e24 */ /* 0x014fce00080e06ff */
[----:B------:R-:W-:-:S07]  /*00d0*/  LEPC R20, `(.L_x_0) ;  /* 0x000000001014794e */ /* 0x000fce0000000000 */
[----:B---3--:R-:W-:Y:S05]  /*00e0*/  CALL.ABS.NOINC R6 ;  /* 0x0000000006007343 */ /* 0x008fea0003c00000 */
.L_x_0:
[----:B------:R-:W0:Y:S01]  /*00f0*/  S2R R17, SR_TID.X ;  /* 0x0000000000117919 */ /* 0x000e220000002100 */
[----:B------:R-:W1:Y:S01]  /*0100*/  LDC.64 R6, c[0x0][0x398] ;  /* 0x0000e600ff067b82 */ /* 0x000e620000000a00 */
[----:B------:R-:W-:Y:S01]  /*0110*/  IADD3 R18, P1, PT, R4, 0x20, RZ ;  /* 0x0000002004127810 */ /* 0x000fe20007f3e0ff */
[----:B------:R-:W-:Y:S01]  /*0120*/  BSSY B6, `(.L_x_1) ;  /* 0x00006fe000067945 */ /* 0x000fe20003800000 */
[----:B------:R-:W-:Y:S02]  /*0130*/  IMAD.MOV.U32 R36, RZ, RZ, R4 ;  /* 0x000000ffff247224 */ /* 0x000fe400078e0004 */
[--C-:B------:R-:W-:Y:S02]  /*0140*/  IMAD.MOV.U32 R37, RZ, RZ, R5.reuse ;  /* 0x000000ffff257224 */ /* 0x100fe400078e0005 */
[----:B------:R-:W-:Y:S01]  /*0150*/  IMAD.X R29, RZ, RZ, R5, P1 ;  /* 0x000000ffff1d7224 */ /* 0x000fe200008e0605 */
[----:B------:R-:W2:Y:S01]  /*0160*/  LDC.64 R38, c[0x0][0x358] ;  /* 0x0000d600ff267b82 */ /* 0x000ea20000000a00 */
[----:B-1----:R-:W-:-:S02]  /*0170*/  ISETP.NE.U32.AND P0, PT, R6, RZ, PT ;  /* 0x000000ff0600720c */ /* 0x002fc40003f05070 */
[C---:B------:R-:W-:Y:S02]  /*0180*/  IADD3 R19, P2, PT, R6.reuse, -0x1, RZ ;  /* 0xffffffff06137810 */ /* 0x040fe40007f5e0ff */
[----:B------:R-:W-:Y:S02]  /*0190*/  ISETP.NE.AND.EX P0, PT, R7, RZ, PT, P0 ;  /* 0x000000ff0700720c */ /* 0x000fe40003f05300 */
[C---:B------:R-:W-:Y:S02]  /*01a0*/  LOP3.LUT R22, R6.reuse, 0x7, RZ, 0xc0, !PT ;  /* 0x0000000706167812 */ /* 0x040fe400078ec0ff */
[----:B0-----:R-:W-:Y:S02]  /*01b0*/  ISETP.NE.OR P0, PT, R17, RZ, !P0 ;  /* 0x000000ff1100720c */ /* 0x001fe40004705670 */
[C---:B------:R-:W-:Y:S02]  /*01c0*/  LOP3.LUT R23, R6.reuse, 0x3, RZ, 0xc0, !PT ;  /* 0x0000000306177812 */ /* 0x040fe400078ec0ff */
[----:B------:R-:W-:-:S02]  /*01d0*/  LOP3.LUT R24, R6, 0xf, RZ, 0xc0, !PT ;  /* 0x0000000f06187812 */ /* 0x000fc400078ec0ff */
[C---:B------:R-:W-:Y:S02]  /*01e0*/  LOP3.LUT R25, R6.reuse, 0xfffffff8, RZ, 0xc0, !PT ;  /* 0xfffffff806197812 */ /* 0x040fe400078ec0ff */
[----:B------:R-:W-:Y:S02]  /*01f0*/  P2R R30, PR, RZ, 0x1 ;  /* 0x00000001ff1e7803 */ /* 0x000fe40000000000 */
[C---:B------:R-:W-:Y:S02]  /*0200*/  LOP3.LUT R26, R6.reuse, 0xfffffffc, RZ, 0xc0, !PT ;  /* 0xfffffffc061a7812 */ /* 0x040fe400078ec0ff */
[----:B------:R-:W-:Y:S02]  /*0210*/  LOP3.LUT R27, R6, 0xfffffff0, RZ, 0xc0, !PT ;  /* 0xfffffff0061b7812 */ /* 0x000fe400078ec0ff */
[----:B--2---:R-:W-:-:S07]  /*0220*/  IADD3.X R28, PT, PT, R7, -0x1, RZ, P2, !PT ;  /* 0xffffffff071c7810 */ /* 0x004fce00017fe4ff */
.L_x_95:
[----:B------:R-:W-:Y:S05]  /*0230*/  YIELD ;  /* 0x0000000000007946 */ /* 0x000fea0003800000 */
[----:B0-----:R-:W0:Y:S02]  /*0240*/  LDCU.U8 UR4, c[0x0][0x3a0] ;  /* 0x00007400ff0477ac */ /* 0x001e240008000000 */
[----:B0-----:R-:W-:-:S04]  /*0250*/  UPRMT UR4, UR4, 0x8880, URZ ;  /* 0x0000888004047896 */ /* 0x001fc800080000ff */
[----:B------:R-:W-:-:S09]  /*0260*/  UISETP.NE.AND UP0, UPT, UR4, URZ, UPT ;  /* 0x000000ff0400728c */ /* 0x000fd2000bf05270 */
[----:B-1234-:R-:W-:Y:S05]  /*0270*/  BRA.U !UP0, `(.L_x_2) ;  /* 0x0000001108dc7547 */ /* 0x01efea000b800000 */
[----:B------:R-:W0:Y:S01]  /*0280*/  LDC.64 R6, c[0x0][0x380] ;  /* 0x0000e000ff067b82 */ /* 0x000e220000000a00 */
[C---:B------:R-:W-:Y:S02]  /*0290*/  R2UR UR6, R38.reuse ;  /* 0x00000000260672ca */ /* 0x040fe400000e0000 */
[C---:B------:R-:W-:Y:S02]  /*02a0*/  R2UR UR7, R39.reuse ;  /* 0x00000000270772ca */ /* 0x040fe400000e0000 */
[----:B------:R-:W-:Y:S02]  /*02b0*/  R2UR UR4, R38 ;  /* 0x00000000260472ca */ /* 0x000fe400000e0000 */
[----:B------:R-:W-:Y:S01]  /*02c0*/  R2UR UR5, R39 ;  /* 0x00000000270572ca */ /* 0x000fe200000e0000 */
[----:B------:R-:W1:Y:S08]  /*02d0*/  LDC.64 R10, c[0x0][0x390] ;  /* 0x0000e400ff0a7b82 */ /* 0x000e700000000a00 */
[----:B0-----:R-:W2:Y:S04]  /*02e0*/  LDG.E.64 R8, desc[UR6][R6.64+0x18] ;  /* 0x0000180606087981 */ /* 0x001ea8000c1e1b00 */
[----:B------:R0:W5:Y:S04]  /*02f0*/  LDG.E.64 R20, desc[UR4][R6.64] ;  /* 0x0000000406147981 */ /* 0x000168000c1e1b00 */
[----:B-1----:R-:W2:Y:S04]  /*0300*/  LDG.E.64 R4, desc[UR4][R10.64+0x28] ;  /* 0x000028040a047981 */ /* 0x002ea8000c1e1b00 */
[----:B------:R0:W5:Y:S01]  /*0310*/  LDG.E.64 R40, desc[UR6][R6.64+0x10] ;  /* 0x0000100606287981 */ /* 0x000162000c1e1b00 */
[----:B--2---:R-:W-:-:S08]  /*0320*/  DFMA R8, R4, 1.5, -R8 ;  /* 0x3ff800000408782b */ /* 0x004fd00000000808 */
[----:B------:R-:W-:-:S14]  /*0330*/  DSETP.NEU.AND P0, PT, |R8|, +INF , PT ;  /* 0x7ff000000800742a */ /* 0x000fdc0003f0d200 */
[----:B------:R-:W-:Y:S01]  /*0340*/  @!P0 DMUL R4, RZ, R8 ;  /* 0x00000008ff048228 */ /* 0x000fe20000000000 */
[----:B------:R-:W-:Y:S01]  /*0350*/  @!P0 IMAD.MOV.U32 R0, RZ, RZ, 0x1 ;  /* 0x00000001ff008424 */ /* 0x000fe200078e00ff */
[----:B0-----:R-:W-:Y:S09]  /*0360*/  @!P0 BRA `(.L_x_3) ;  /* 0x00000000005c8947 */ /* 0x001ff20003800000 */
[----:B------:R-:W-:Y:S01]  /*0370*/  UMOV UR4, 0x6dc9c883 ;  /* 0x6dc9c88300047882 */ /* 0x000fe20000000000 */
[----:B------:R-:W-:Y:S01]  /*0380*/  UMOV UR5, 0x3fe45f30 ;  /* 0x3fe45f3000057882 */ /* 0x000fe20000000000 */
[C---:B------:R-:W-:Y:S02]  /*0390*/  DSETP.GE.AND P0, PT, |R8|.reuse, 2.14748364800000000000e+09, PT ;  /* 0x41e000000800742a */ /* 0x040fe40003f06200 */
[----:B------:R-:W-:Y:S01]  /*03a0*/  DMUL R6, R8, UR4 ;  /* 0x0000000408067c28 */ /* 0x000fe20008000000 */
[----:B------:R-:W-:Y:S01]  /*03b0*/  UMOV UR4, 0x54442d18 ;  /* 0x54442d1800047882 */ /* 0x000fe20000000000 */
[----:B------:R-:W-:-:S04]  /*03c0*/  UMOV UR5, 0x3ff921fb ;  /* 0x3ff921fb00057882 */ /* 0x000fc80000000000 */
[----:B------:R-:W0:Y:S08]  /*03d0*/  F2I.F64 R0, R6 ;  /* 0x0000000600007311 */ /* 0x000e300000301100 */
[----:B0-----:R-:W0:Y:S02]  /*03e0*/  I2F.F64 R4, R0 ;  /* 0x0000000000047312 */ /* 0x001e240000201c00 */
[----:B0-----:R-:W-:Y:S01]  /*03f0*/  DFMA R10, R4, -UR4, R8 ;  /* 0x80000004040a7c2b */ /* 0x001fe20008000008 */
[----:B------:R-:W-:Y:S01]  /*0400*/  UMOV UR4, 0x33145c00 ;  /* 0x33145c0000047882 */ /* 0x000fe20000000000 */
[----:B------:R-:W-:-:S06]  /*0410*/  UMOV UR5, 0x3c91a626 ;  /* 0x3c91a62600057882 */ /* 0x000fcc0000000000 */
[----:B------:R-:W-:Y:S01]  /*0420*/  DFMA R10, R4, -UR4, R10 ;  /* 0x80000004040a7c2b */ /* 0x000fe2000800000a */
[----:B------:R-:W-:Y:S01]  /*0430*/  UMOV UR4, 0x252049c0 ;  /* 0x252049c000047882 */ /* 0x000fe20000000000 */
[----:B------:R-:W-:-:S06]  /*0440*/  UMOV UR5, 0x397b839a ;  /* 0x397b839a00057882 */ /* 0x000fcc0000000000 */
[----:B------:R-:W-:Y:S01]  /*0450*/  DFMA R4, R4, -UR4, R10 ;  /* 0x8000000404047c2b */ /* 0x000fe2000800000a */
[----:B------:R-:W-:Y:S10]  /*0460*/  @!P0 BRA `(.L_x_4) ;  /* 0x0000000000188947 */ /* 0x000ff40003800000 */
[----:B------:R-:W-:Y:S01]  /*0470*/  BSSY.RECONVERGENT B0, `(.L_x_4) ;  /* 0x0000005000007945 */ /* 0x000fe20003800200 */
[----:B------:R-:W-:Y:S01]  /*0480*/  IMAD.MOV.U32 R6, RZ, RZ, R8 ;  /* 0x000000ffff067224 */ /* 0x000fe200078e0008 */
[----:B------:R-:W-:Y:S01]  /*0490*/  MOV R12, 0x4c0 ;  /* 0x000004c0000c7802 */ /* 0x000fe20000000f00 */
[----:B------:R-:W-:-:S07]  /*04a0*/  IMAD.MOV.U32 R31, RZ, RZ, R9 ;  /* 0x000000ffff1f7224 */ /* 0x000fce00078e0009 */
[----:B-----5:R-:W-:Y:S05]  /*04b0*/  CALL.REL.NOINC `($_Z14calculateValuePdS_P11VarsToSharemb$__internal_trig_reduction_slowpathd) ;  /* 0x0000007c00787944 */ /* 0x020fea0003c00000 */
[----:B------:R-:W-:Y:S05]  /*04c0*/  BSYNC.RECONVERGENT B0 ;  /* 0x0000000000007941 */ /* 0x000fea0003800200 */
.L_x_4:
[----:B------:R-:W-:-:S07]  /*04d0*/  VIADD R0, R0, 0x1 ;  /* 0x0000000100007836 */ /* 0x000fce0000000000 */
.L_x_3:
[----:B------:R-:W0:Y:S01]  /*04e0*/  LDCU.64 UR4, c[0x4][0x68] ;  /* 0x01000d00ff0477ac */ /* 0x000e220008000a00 */
[----:B------:R-:W-:Y:S01]  /*04f0*/  IMAD.SHL.U32 R3, R0, 0x40, RZ ;  /* 0x0000004000037824 */ /* 0x000fe200078e00ff */
[----:B------:R-:W-:Y:S02]  /*0500*/  R2UR UR6, R38 ;  /* 0x00000000260672ca */ /* 0x000fe400000e0000 */
[----:B------:R-:W-:Y:S02]  /*0510*/  R2UR UR7, R39 ;  /* 0x00000000270772ca */ /* 0x000fe400000e0000 */
[----:B------:R-:W-:-:S04]  /*0520*/  LOP3.LUT R3, R3, 0x40, RZ, 0xc0, !PT ;  /* 0x0000004003037812 */ /* 0x000fc800078ec0ff */
[----:B0-----:R-:W-:-:S05]  /*0530*/  IADD3 R44, P0, PT, R3, UR4, RZ ;  /* 0x00000004032c7c10 */ /* 0x001fca000ff1e0ff */
[----:B------:R-:W-:-:S05]  /*0540*/  IMAD.X R45, RZ, RZ, UR5, P0 ;  /* 0x00000005ff2d7e24 */ /* 0x000fca00080e06ff */
[----:B------:R-:W2:Y:S01]  /*0550*/  LDG.E.128.CONSTANT R8, desc[UR6][R44.64] ;  /* 0x000000062c087981 */ /* 0x000ea2000c1e9d00 */
[----:B------:R-:W-:Y:S02]  /*0560*/  R2UR UR4, R38 ;  /* 0x00000000260472ca */ /* 0x000fe400000e0000 */
[----:B------:R-:W-:-:S13]  /*0570*/  R2UR UR5, R39 ;  /* 0x00000000270572ca */ /* 0x000fda00000e0000 */
[----:B------:R-:W3:Y:S04]  /*0580*/  LDG.E.128.CONSTANT R12, desc[UR4][R44.64+0x10] ;  /* 0x000010042c0c7981 */ /* 0x000ee8000c1e9d00 */
[----:B------:R-:W4:Y:S01]  /*0590*/  LDG.E.128.CONSTANT R32, desc[UR4][R44.64+0x20] ;  /* 0x000020042c207981 */ /* 0x000f22000c1e9d00 */
[----:B------:R-:W0:Y:S01]  /*05a0*/  LDC.64 R6, c[0x0][0x390] ;  /* 0x0000e400ff067b82 */ /* 0x000e220000000a00 */
[----:B------:R-:W-:Y:S01]  /*05b0*/  LOP3.LUT R3, R0, 0x1, RZ, 0xc0, !PT ;  /* 0x0000000100037812 */ /* 0x000fe200078ec0ff */
[----:B------:R-:W-:Y:S01]  /*05c0*/  IMAD.MOV.U32 R46, RZ, RZ, 0x20fd8164 ;  /* 0x20fd8164ff2e7424 */ /* 0x000fe200078e00ff */
[----:B------:R-:W-:Y:S02]  /*05d0*/  DMUL R42, R4, R4 ;  /* 0x00000004042a7228 */ /* 0x000fe40000000000 */
[----:B------:R-:W-:Y:S01]  /*05e0*/  ISETP.NE.U32.AND P0, PT, R3, 0x1, PT ;  /* 0x000000010300780c */ /* 0x000fe20003f05070 */
[----:B------:R-:W-:-:S03]  /*05f0*/  IMAD.MOV.U32 R3, RZ, RZ, 0x3da8ff83 ;  /* 0x3da8ff83ff037424 */ /* 0x000fc600078e00ff */
[----:B------:R-:W-:Y:S02]  /*0600*/  FSEL R46, R46, -8.06006814911005101289e+34, !P0 ;  /* 0xf9785eba2e2e7808 */ /* 0x000fe40004000000 */
[----:B------:R-:W-:-:S06]  /*0610*/  FSEL R47, -R3, 0.11223486810922622681, !P0 ;  /* 0x3de5db65032f7808 */ /* 0x000fcc0004000100 */
[----:B--2---:R-:W-:Y:S01]  /*0620*/  DFMA R46, R42, R46, R8 ;  /* 0x0000002e2a2e722b */ /* 0x004fe20000000008 */
[----:B0-----:R-:W2:Y:S01]  /*0630*/  LDG.E.64 R8, desc[UR4][R6.64] ;  /* 0x0000000406087981 */ /* 0x001ea2000c1e1b00 */
[----:B------:R-:W-:Y:S02]  /*0640*/  R2UR UR8, R38 ;  /* 0x00000000260872ca */ /* 0x000fe400000e0000 */
[----:B------:R-:W-:-:S04]  /*0650*/  R2UR UR9, R39 ;  /* 0x00000000270972ca */ /* 0x000fc800000e0000 */
[----:B------:R-:W-:-:S08]  /*0660*/  DFMA R10, R42, R46, R10 ;  /* 0x0000002e2a0a722b */ /* 0x000fd0000000000a */
[C---:B---3--:R-:W-:Y:S01]  /*0670*/  DFMA R10, R42.reuse, R10, R12 ;  /* 0x0000000a2a0a722b */ /* 0x048fe2000000000c */
[----:B------:R-:W0:Y:S07]  /*0680*/  LDC.64 R12, c[0x0][0x380] ;  /* 0x0000e000ff0c7b82 */ /* 0x000e2e0000000a00 */
[----:B------:R-:W-:-:S08]  /*0690*/  DFMA R10, R42, R10, R14 ;  /* 0x0000000a2a0a722b */ /* 0x000fd0000000000e */
[----:B----4-:R-:W-:-:S08]  /*06a0*/  DFMA R10, R42, R10, R32 ;  /* 0x0000000a2a0a722b */ /* 0x010fd00000000020 */
[----:B------:R-:W-:-:S08]  /*06b0*/  DFMA R10, R42, R10, R34 ;  /* 0x0000000a2a0a722b */ /* 0x000fd00000000022 */
[----:B------:R-:W-:Y:S02]  /*06c0*/  DFMA R4, R10, R4, R4 ;  /* 0x000000040a04722b */ /* 0x000fe40000000004 */
[----:B------:R-:W-:-:S10]  /*06d0*/  DFMA R10, R42, R10, 1 ;  /* 0x3ff000002a0a742b */ /* 0x000fd4000000000a */
[----:B------:R-:W-:Y:S02]  /*06e0*/  FSEL R10, R10, R4, !P0 ;  /* 0x000000040a0a7208 */ /* 0x000fe40004000000 */
[----:B------:R-:W-:Y:S02]  /*06f0*/  FSEL R11, R11, R5, !P0 ;  /* 0x000000050b0b7208 */ /* 0x000fe40004000000 */
[----:B------:R-:W-:-:S04]  /*0700*/  LOP3.LUT P0, RZ, R0, 0x2, RZ, 0xc0, !PT ;  /* 0x0000000200ff7812 */ /* 0x000fc8000780c0ff */
[----:B------:R-:W-:-:S10]  /*0710*/  DADD R4, RZ, -R10 ;  /* 0x00000000ff047229 */ /* 0x000fd4000000080a */
[----:B------:R-:W-:Y:S02]  /*0720*/  FSEL R4, R10, R4, !P0 ;  /* 0x000000040a047208 */ /* 0x000fe40004000000 */
[----:B------:R-:W-:-:S06]  /*0730*/  FSEL R5, R11, R5, !P0 ;  /* 0x000000050b057208 */ /* 0x000fcc0004000000 */
[----:B-----5:R-:W-:-:S08]  /*0740*/  DFMA R20, R40, R4, R20 ;  /* 0x000000042814722b */ /* 0x020fd00000000014 */
[----:B--2---:R-:W-:-:S07]  /*0750*/  DADD R8, R20, -R8 ;  /* 0x0000000014087229 */ /* 0x004fce0000000808 */
[----:B------:R1:W-:Y:S04]  /*0760*/  ST.E.64 desc[UR4][R36.64], R8 ;  /* 0x0000000824007985 */ /* 0x0003e8000c101b04 */
[----:B------:R-:W2:Y:S04]  /*0770*/  LDG.E.64 R6, desc[UR6][R6.64+0x28] ;  /* 0x0000280606067981 */ /* 0x000ea8000c1e1b00 */
[----:B0-----:R-:W2:Y:S04]  /*0780*/  LDG.E.64 R4, desc[UR8][R12.64+0x20] ;  /* 0x000020080c047981 */ /* 0x001ea8000c1e1b00 */
[----:B------:R1:W5:Y:S04]  /*0790*/  LDG.E.64 R20, desc[UR4][R12.64+0x8] ;  /* 0x000008040c147981 */ /* 0x000368000c1e1b00 */
[----:B------:R1:W5:Y:S01]  /*07a0*/  LDG.E.64 R40, desc[UR6][R12.64+0x10] ;  /* 0x000010060c287981 */ /* 0x000362000c1e1b00 */
[----:B--2---:R-:W-:-:S08]  /*07b0*/  DFMA R10, R6, 1.5, R4 ;  /* 0x3ff80000060a782b */ /* 0x004fd00000000004 */
[----:B------:R-:W-:-:S14]  /*07c0*/  DSETP.NEU.AND P0, PT, |R10|, +INF , PT ;  /* 0x7ff000000a00742a */ /* 0x000fdc0003f0d200 */
[----:B------:R-:W-:Y:S01]  /*07d0*/  @!P0 DMUL R4, RZ, R10 ;  /* 0x0000000aff048228 */ /* 0x000fe20000000000 */
[----:B------:R-:W-:Y:S01]  /*07e0*/  @!P0 IMAD.MOV.U32 R0, RZ, RZ, 0x1 ;  /* 0x00000001ff008424 */ /* 0x000fe200078e00ff */
[----:B-1----:R-:W-:Y:S09]  /*07f0*/  @!P0 BRA `(.L_x_5) ;  /* 0x00000000005c8947 */ /* 0x002ff20003800000 */
        /* <DEDUP_REMOVED lines=22> */
.L_x_6:
[----:B------:R-:W-:-:S07]  /*0960*/  VIADD R0, R0, 0x1 ;  /* 0x0000000100007836 */ /* 0x000fce0000000000 */
.L_x_5:
        /* <DEDUP_REMOVED lines=43> */
[----:B------:R1:W5:Y:S01]  /*0c20*/  LDG.E.64 R20, desc[UR4][R12.64+0x10] ;  /* 0x000010040c147981 */ /* 0x000362000c1e1b00 */
[----:B--2---:R-:W-:-:S08]  /*0c30*/  DFMA R10, R6, 1.5, -R4 ;  /* 0x3ff80000060a782b */ /* 0x004fd00000000804 */
[----:B------:R-:W-:-:S14]  /*0c40*/  DSETP.NEU.AND P0, PT, |R10|, +INF , PT ;  /* 0x7ff000000a00742a */ /* 0x000fdc0003f0d200 */
[----:B------:R-:W-:Y:S01]  /*0c50*/  @!P0 DMUL R4, RZ, R10 ;  /* 0x0000000aff048228 */ /* 0x000fe20000000000 */
[----:B------:R-:W-:Y:S01]  /*0c60*/  @!P0 IMAD.MOV.U32 R0, RZ, RZ, RZ ;  /* 0x000000ffff008224 */ /* 0x000fe200078e00ff */
        /* <DEDUP_REMOVED lines=23> */
.L_x_7:
[----:B------:R-:W0:Y:S01]  /*0de0*/  LDCU.64 UR4, c[0x4][0x68] ;  /* 0x01000d00ff0477ac */ /* 0x000e220008000a00 */
[----:B------:R-:W-:Y:S01]  /*0df0*/  IMAD.SHL.U32 R3, R0, 0x40, RZ ;  /* 0x0000004000037824 */ /* 0x000fe200078e00ff */
[----:B------:R-:W-:Y:S02]  /*0e00*/  R2UR UR6, R38 ;  /* 0x00000000260672ca */ /* 0x000fe400000e0000 */
[----:B------:R-:W-:Y:S02]  /*0e10*/  R2UR UR7, R39 ;  /* 0x00000000270772ca */ /* 0x000fe400000e0000 */
[----:B------:R-:W-:-:S04]  /*0e20*/  LOP3.LUT R3, R3, 0x40, RZ, 0xc0, !PT ;  /* 0x0000004003037812 */ /* 0x000fc800078ec0ff */
[----:B0-----:R-:W-:-:S05]  /*0e30*/  IADD3 R44, P0, PT, R3, UR4, RZ ;  /* 0x00000004032c7c10 */ /* 0x001fca000ff1e0ff */
[----:B------:R-:W-:Y:S01]  /*0e40*/  IMAD.X R45, RZ, RZ, UR5, P0 ;  /* 0x00000005ff2d7e24 */ /* 0x000fe200080e06ff */
[----:B------:R-:W-:-:S04]  /*0e50*/  R2UR UR4, R38 ;  /* 0x00000000260472ca */ /* 0x000fc800000e0000 */
[----:B------:R-:W2:Y:S01]  /*0e60*/  LDG.E.128.CONSTANT R8, desc[UR6][R44.64] ;  /* 0x000000062c087981 */ /* 0x000ea2000c1e9d00 */
[----:B------:R-:W-:-:S13]  /*0e70*/  R2UR UR5, R39 ;  /* 0x00000000270572ca */ /* 0x000fda00000e0000 */
[----:B------:R-:W3:Y:S04]  /*0e80*/  LDG.E.128.CONSTANT R12, desc[UR4][R44.64+0x10] ;  /* 0x000010042c0c7981 */ /* 0x000ee8000c1e9d00 */
[----:B------:R-:W4:Y:S01]  /*0e90*/  LDG.E.128.CONSTANT R32, desc[UR4][R44.64+0x20] ;  /* 0x000020042c207981 */ /* 0x000f22000c1e9d00 */
[----:B------:R-:W0:Y:S03]  /*0ea0*/  LDC.64 R6, c[0x0][0x390] ;  /* 0x0000e400ff067b82 */ /* 0x000e260000000a00 */
[----:B0-----:R-:W4:Y:S01]  /*0eb0*/  LDG.E.64 R40, desc[UR4][R6.64+0x10] ;  /* 0x0000100406287981 */ /* 0x001f22000c1e1b00 */
[----:B------:R-:W-:Y:S01]  /*0ec0*/  LOP3.LUT R3, R0, 0x1, RZ, 0xc0, !PT ;  /* 0x0000000100037812 */ /* 0x000fe200078ec0ff */
[----:B------:R-:W-:Y:S01]  /*0ed0*/  IMAD.MOV.U32 R46, RZ, RZ, 0x20fd8164 ;  /* 0x20fd8164ff2e7424 */ /* 0x000fe200078e00ff */
[----:B------:R-:W-:Y:S01]  /*0ee0*/  DMUL R42, R4, R4 ;  /* 0x00000004042a7228 */ /* 0x000fe20000000000 */
[----:B------:R-:W-:-:S02]  /*0ef0*/  R2UR UR8, R38 ;  /* 0x00000000260872ca */ /* 0x000fc400000e0000 */
[----:B------:R-:W-:Y:S01]  /*0f00*/  ISETP.NE.U32.AND P0, PT, R3, 0x1, PT ;  /* 0x000000010300780c */ /* 0x000fe20003f05070 */
[----:B------:R-:W-:Y:S01]  /*0f10*/  IMAD.MOV.U32 R3, RZ, RZ, 0x3da8ff83 ;  /* 0x3da8ff83ff037424 */ /* 0x000fe200078e00ff */
[----:B------:R-:W-:Y:S02]  /*0f20*/  R2UR UR9, R39 ;  /* 0x00000000270972ca */ /* 0x000fe400000e0000 */
[----:B------:R-:W-:Y:S02]  /*0f30*/  FSEL R46, R46, -8.06006814911005101289e+34, !P0 ;  /* 0xf9785eba2e2e7808 */ /* 0x000fe40004000000 */
[----:B------:R-:W-:Y:S02]  /*0f40*/  FSEL R47, -R3, 0.11223486810922622681, !P0 ;  /* 0x3de5db65032f7808 */ /* 0x000fe40004000100 */
[----:B------:R-:W-:Y:S02]  /*0f50*/  R2UR UR12, R38 ;  /* 0x00000000260c72ca */ /* 0x000fe400000e0000 */
[----:B------:R-:W-:-:S02]  /*0f60*/  R2UR UR13, R39 ;  /* 0x00000000270d72ca */ /* 0x000fc400000e0000 */
[C---:B------:R-:W-:Y:S02]  /*0f70*/  R2UR UR14, R38.reuse ;  /* 0x00000000260e72ca */ /* 0x040fe400000e0000 */
[C---:B------:R-:W-:Y:S02]  /*0f80*/  R2UR UR15, R39.reuse ;  /* 0x00000000270f72ca */ /* 0x040fe400000e0000 */
[----:B------:R-:W-:Y:S02]  /*0f90*/  R2UR UR10, R38 ;  /* 0x00000000260a72ca */ /* 0x000fe400000e0000 */
[----:B------:R-:W-:Y:S01]  /*0fa0*/  R2UR UR11, R39 ;  /* 0x00000000270b72ca */ /* 0x000fe200000e0000 */
[----:B--2---:R-:W-:-:S08]  /*0fb0*/  DFMA R8, R42, R46, R8 ;  /* 0x0000002e2a08722b */ /* 0x004fd00000000008 */
[----:B------:R-:W-:-:S08]  /*0fc0*/  DFMA R8, R42, R8, R10 ;  /* 0x000000082a08722b */ /* 0x000fd0000000000a */
[----:B---3--:R-:W-:-:S08]  /*0fd0*/  DFMA R8, R42, R8, R12 ;  /* 0x000000082a08722b */ /* 0x008fd0000000000c */
[----:B------:R-:W-:-:S08]  /*0fe0*/  DFMA R8, R42, R8, R14 ;  /* 0x000000082a08722b */ /* 0x000fd0000000000e */
[----:B----4-:R-:W-:-:S08]  /*0ff0*/  DFMA R8, R42, R8, R32 ;  /* 0x000000082a08722b */ /* 0x010fd00000000020 */
[----:B------:R-:W-:-:S08]  /*1000*/  DFMA R8, R42, R8, R34 ;  /* 0x000000082a08722b */ /* 0x000fd00000000022 */
[----:B------:R-:W-:Y:S02]  /*1010*/  DFMA R4, R8, R4, R4 ;  /* 0x000000040804722b */ /* 0x000fe40000000004 */
[----:B------:R-:W-:-:S10]  /*1020*/  DFMA R8, R42, R8, 1 ;  /* 0x3ff000002a08742b */ /* 0x000fd40000000008 */
[----:B------:R-:W-:Y:S02]  /*1030*/  FSEL R10, R8, R4, !P0 ;  /* 0x00000004080a7208 */ /* 0x000fe40004000000 */
[----:B------:R-:W-:Y:S02]  /*1040*/  FSEL R11, R9, R5, !P0 ;  /* 0x00000005090b7208 */ /* 0x000fe40004000000 */
[----:B------:R-:W-:Y:S01]  /*1050*/  LOP3.LUT P0, RZ, R0, 0x2, RZ, 0xc0, !PT ;  /* 0x0000000200ff7812 */ /* 0x000fe2000780c0ff */
[----:B------:R-:W0:Y:S03]  /*1060*/  LDC.64 R4, c[0x0][0x380] ;  /* 0x0000e000ff047b82 */ /* 0x000e260000000a00 */
[----:B------:R-:W-:-:S10]  /*1070*/  DADD R8, RZ, -R10 ;  /* 0x00000000ff087229 */ /* 0x000fd4000000080a */
[----:B------:R-:W-:Y:S02]  /*1080*/  FSEL R8, R10, R8, !P0 ;  /* 0x000000080a087208 */ /* 0x000fe40004000000 */
[----:B------:R-:W-:-:S06]  /*1090*/  FSEL R9, R11, R9, !P0 ;  /* 0x000000090b097208 */ /* 0x000fcc0004000000 */
[----:B-----5:R-:W-:-:S08]  /*10a0*/  DFMA R20, R20, R8, R20 ;  /* 0x000000081414722b */ /* 0x020fd00000000014 */
[----:B------:R-:W-:-:S07]  /*10b0*/  DADD R20, R20, -R40 ;  /* 0x0000000014147229 */ /* 0x000fce0000000828 */
[----:B------:R1:W-:Y:S04]  /*10c0*/  ST.E.64 desc[UR4][R36.64+0x10], R20 ;  /* 0x0000101424007985 */ /* 0x0003e8000c101b04 */
[----:B0-----:R-:W2:Y:S04]  /*10d0*/  LDG.E.64 R8, desc[UR6][R4.64+0x18] ;  /* 0x0000180604087981 */ /* 0x001ea8000c1e1b00 */
[----:B------:R-:W2:Y:S04]  /*10e0*/  LDG.E.64 R10, desc[UR8][R4.64+0x20] ;  /* 0x00002008040a7981 */ /* 0x000ea8000c1e1b00 */
[----:B------:R-:W3:Y:S04]  /*10f0*/  LDG.E.64 R14, desc[UR12][R4.64+0x8] ;  /* 0x0000080c040e7981 */ /* 0x000ee8000c1e1b00 */
[----:B------:R-:W3:Y:S04]  /*1100*/  LDG.E.64 R32, desc[UR14][R4.64] ;  /* 0x0000000e04207981 */ /* 0x000ee8000c1e1b00 */
[----:B------:R-:W4:Y:S04]  /*1110*/  LDG.E.64 R12, desc[UR10][R4.64+0x10] ;  /* 0x0000100a040c7981 */ /* 0x000f28000c1e1b00 */
[----:B------:R-:W4:Y:S01]  /*1120*/  LDG.E.64 R34, desc[UR4][R6.64+0x20] ;  /* 0x0000200406227981 */ /* 0x000f22000c1e1b00 */
[----:B--2---:R-:W-:-:S02]  /*1130*/  DADD R8, R8, R10 ;  /* 0x0000000008087229 */ /* 0x004fc4000000000a */
[----:B---3--:R-:W-:-:S08]  /*1140*/  DADD R14, R14, -R32 ;  /* 0x000000000e0e7229 */ /* 0x008fd00000000820 */
[----:B----4-:R-:W-:-:S08]  /*1150*/  DFMA R8, R8, R12, R14 ;  /* 0x0000000c0808722b */ /* 0x010fd0000000000e */
[----:B------:R-:W-:-:S07]  /*1160*/  DADD R8, R8, -R34 ;  /* 0x0000000008087229 */ /* 0x000fce0000000822 */
[----:B------:R0:W-:Y:S04]  /*1170*/  ST.E.64 desc[UR4][R36.64+0x18], R8 ;  /* 0x0000180824007985 */ /* 0x0001e8000c101b04 */
[----:B------:R-:W2:Y:S04]  /*1180*/  LDG.E.64 R10, desc[UR6][R6.64+0x28] ;  /* 0x00002806060a7981 */ /* 0x000ea8000c1e1b00 */
[----:B------:R-:W2:Y:S04]  /*1190*/  LDG.E.64 R12, desc[UR8][R4.64+0x20] ;  /* 0x00002008040c7981 */ /* 0x000ea8000c1e1b00 */
[----:B-1----:R0:W5:Y:S01]  /*11a0*/  LDG.E.64 R20, desc[UR4][R4.64+0x10] ;  /* 0x0000100404147981 */ /* 0x002162000c1e1b00 */
[----:B--2---:R-:W-:-:S08]  /*11b0*/  DFMA R10, R10, 1.5, R12 ;  /* 0x3ff800000a0a782b */ /* 0x004fd0000000000c */
[----:B------:R-:W-:-:S14]  /*11c0*/  DSETP.NEU.AND P0, PT, |R10|, +INF , PT ;  /* 0x7ff000000a00742a */ /* 0x000fdc0003f0d200 */
[----:B------:R-:W-:Y:S01]  /*11d0*/  @!P0 DMUL R40, RZ, R10 ;  /* 0x0000000aff288228 */ /* 0x000fe20000000000 */
[----:B------:R-:W-:Y:S01]  /*11e0*/  @!P0 IMAD.MOV.U32 R0, RZ, RZ, RZ ;  /* 0x000000ffff008224 */ /* 0x000fe200078e00ff */
        /* <DEDUP_REMOVED lines=23> */
.L_x_9:
[----:B------:R-:W-:Y:S02]  /*1360*/  IMAD.MOV.U32 R40, RZ, RZ, R4 ;  /* 0x000000ffff287224 */ /* 0x000fe400078e0004 */
[----:B------:R-:W-:-:S07]  /*1370*/  IMAD.MOV.U32 R41, RZ, RZ, R5 ;  /* 0x000000ffff297224 */ /* 0x000fce00078e0005 */
.L_x_8:
        /* <DEDUP_REMOVED lines=16> */
[----:B------:R-:W-:-:S02]  /*1480*/  DMUL R6, R40, R40 ;  /* 0x0000002828067228 */ /* 0x000fc40000000000 */
[----:B------:R-:W-:Y:S01]  /*1490*/  ISETP.NE.U32.AND P0, PT, R3, 0x1, PT ;  /* 0x000000010300780c */ /* 0x000fe20003f05070 */
[----:B------:R-:W-:-:S03]  /*14a0*/  IMAD.MOV.U32 R3, RZ, RZ, 0x3da8ff83 ;  /* 0x3da8ff83ff037424 */ /* 0x000fc600078e00ff */
[----:B------:R-:W-:Y:S02]  /*14b0*/  FSEL R44, R44, -8.06006814911005101289e+34, !P0 ;  /* 0xf9785eba2c2c7808 */ /* 0x000fe40004000000 */
[----:B------:R-:W-:-:S06]  /*14c0*/  FSEL R45, -R3, 0.11223486810922622681, !P0 ;  /* 0x3de5db65032d7808 */ /* 0x000fcc0004000100 */
        /* <DEDUP_REMOVED lines=15> */
[----:B------:R-:W-:-:S07]  /*15c0*/  DADD R4, R20, -R4 ;  /* 0x0000000014047229 */ /* 0x000fce0000000804 */
[----:B------:R0:W-:Y:S01]  /*15d0*/  ST.E.64 desc[UR4][R36.64+0x20], R4 ;  /* 0x0000200424007985 */ /* 0x0001e2000c101b04 */
[----:B------:R-:W-:Y:S05]  /*15e0*/  BRA `(.L_x_10) ;  /* 0x0000001400487947 */ /* 0x000fea0003800000 */
.L_x_2:
[----:B------:R-:W-:-:S13]  /*15f0*/  ISETP.GT.AND P0, PT, R17, 0x1, PT ;  /* 0x000000011100780c */ /* 0x000fda0003f04270 */
[----:B------:R-:W-:Y:S05]  /*1600*/  @P0 BRA `(.L_x_11) ;  /* 0x0000000800740947 */ /* 0x000fea0003800000 */
[----:B------:R-:W-:-:S05]  /*1610*/  VIMNMX.U32 R0, PT, PT, R17, 0x2, PT ;  /* 0x0000000211007848 */ /* 0x000fca0003fe0000 */
[----:B------:R-:W-:-:S04]  /*1620*/  IMAD.SHL.U32 R0, R0, 0x4, RZ ;  /* 0x0000000400007824 */ /* 0x000fc800078e00ff */
[----:B------:R-:W0:Y:S02]  /*1630*/  LDC R4, c[0x2][R0] ;  /* 0x0080000000047b82 */ /* 0x000e240000000800 */
[----:B0-----:R-:W-:-:S04]  /*1640*/  SHF.R.S32.HI R5, RZ, 0x1f, R4 ;  /* 0x0000001fff057819 */ /* 0x001fc80000011404 */
.L_x_124:
[----:B------:R-:W-:Y:S05]  /*1650*/  BRX R4 -0x1660                                                                                 (*"BRANCH_TARGETS .L_x_125,.L_x_126,.L_x_14"*) ;  /* 0xffffffe804687949 */ /* 0x000fea000383ffff */
.L_x_126:
        /* <DEDUP_REMOVED lines=10> */
[----:B--2---:R-:W-:-:S08]  /*1700*/  DFMA R6, R4, 1.5, R6 ;  /* 0x3ff800000406782b */ /* 0x004fd00000000006 */
        /* <DEDUP_REMOVED lines=22> */
[----:B------:R-:W-:-:S07]  /*1870*/  MOV R12, 0x1890 ;  /* 0x00001890000c7802 */ /* 0x000fce0000000f00 */
[----:B-----5:R-:W-:Y:S05]  /*1880*/  CALL.REL.NOINC `($_Z14calculateValuePdS_P11VarsToSharemb$__internal_trig_reduction_slowpathd) ;  /* 0x0000006800847944 */ /* 0x020fea0003c00000 */
[----:B------:R-:W-:Y:S05]  /*1890*/  BSYNC.RECONVERGENT B0 ;  /* 0x0000000000007941 */ /* 0x000fea0003800200 */
.L_x_13:
[----:B------:R-:W-:-:S07]  /*18a0*/  VIADD R0, R0, 0x1 ;  /* 0x0000000100007836 */ /* 0x000fce0000000000 */
.L_x_12:
        /* <DEDUP_REMOVED lines=39> */
.L_x_125:
        /* <DEDUP_REMOVED lines=36> */
.L_x_16:
[----:B------:R-:W-:-:S07]  /*1d60*/  VIADD R0, R0, 0x1 ;  /* 0x0000000100007836 */ /* 0x000fce0000000000 */
.L_x_15:
        /* <DEDUP_REMOVED lines=39> */
.L_x_11:
[----:B------:R-:W-:-:S05]  /*1fe0*/  IMAD.MOV.U32 R0, RZ, RZ, -0x2 ;  /* 0xfffffffeff007424 */ /* 0x000fca00078e00ff */
[----:B------:R-:W-:-:S05]  /*1ff0*/  VIADDMNMX.U32 R0, R17, R0, 0x3, PT ;  /* 0x0000000311007446 */ /* 0x000fca0003800000 */
[----:B------:R-:W-:-:S04]  /*2000*/  IMAD.SHL.U32 R0, R0, 0x4, RZ ;  /* 0x0000000400007824 */ /* 0x000fc800078e00ff */
[----:B------:R-:W0:Y:S02]  /*2010*/  LDC R4, c[0x2][R0+0xc] ;  /* 0x0080030000047b82 */ /* 0x000e240000000800 */
[----:B0-----:R-:W-:-:S04]  /*2020*/  SHF.R.S32.HI R5, RZ, 0x1f, R4 ;  /* 0x0000001fff057819 */ /* 0x001fc80000011404 */
.L_x_128:
[----:B------:R-:W-:Y:S05]  /*2030*/  BRX R4 -0x2040                                                                                 (*"BRANCH_TARGETS .L_x_129,.L_x_130,.L_x_131,.L_x_14"*) ;  /* 0xffffffdc04f07949 */ /* 0x000fea000383ffff */
.L_x_131:
        /* <DEDUP_REMOVED lines=8> */
[----:B-1----:R-:W2:Y:S02]  /*20c0*/  LDG.E.64 R4, desc[UR4][R10.64+0x28] ;  /* 0x000028040a047981 */ /* 0x002ea4000c1e1b00 */
        /* <DEDUP_REMOVED lines=26> */
.L_x_17:
        /* <DEDUP_REMOVED lines=39> */
.L_x_129:
        /* <DEDUP_REMOVED lines=9> */
[----:B--2---:R-:W-:-:S08]  /*2570*/  DFMA R6, R4, 1.5, -R6 ;  /* 0x3ff800000406782b */ /* 0x004fd00000000806 */
        /* <DEDUP_REMOVED lines=25> */
.L_x_18:
        /* <DEDUP_REMOVED lines=39> */
.L_x_130:
[----:B------:R-:W0:Y:S01]  /*2980*/  LDC.64 R20, c[0x0][0x380] ;  /* 0x0000e000ff147b82 */ /* 0x000e220000000a00 */
[C---:B------:R-:W-:Y:S02]  /*2990*/  R2UR UR4, R38.reuse ;  /* 0x00000000260472ca */ /* 0x040fe400000e0000 */
[C---:B------:R-:W-:Y:S02]  /*29a0*/  R2UR UR5, R39.reuse ;  /* 0x00000000270572ca */ /* 0x040fe400000e0000 */
[C---:B------:R-:W-:Y:S02]  /*29b0*/  R2UR UR6, R38.reuse ;  /* 0x00000000260672ca */ /* 0x040fe400000e0000 */
[C---:B------:R-:W-:Y:S01]  /*29c0*/  R2UR UR7, R39.reuse ;  /* 0x00000000270772ca */ /* 0x040fe200000e0000 */
[----:B------:R-:W1:Y:S01]  /*29d0*/  LDC.64 R14, c[0x0][0x390] ;  /* 0x0000e400ff0e7b82 */ /* 0x000e620000000a00 */
[----:B------:R-:W-:Y:S02]  /*29e0*/  R2UR UR10, R38 ;  /* 0x00000000260a72ca */ /* 0x000fe400000e0000 */
[----:B------:R-:W-:-:S02]  /*29f0*/  R2UR UR11, R39 ;  /* 0x00000000270b72ca */ /* 0x000fc400000e0000 */
[C---:B------:R-:W-:Y:S02]  /*2a00*/  R2UR UR12, R38.reuse ;  /* 0x00000000260c72ca */ /* 0x040fe400000e0000 */
[C---:B------:R-:W-:Y:S02]  /*2a10*/  R2UR UR13, R39.reuse ;  /* 0x00000000270d72ca */ /* 0x040fe400000e0000 */
[----:B------:R-:W-:Y:S02]  /*2a20*/  R2UR UR8, R38 ;  /* 0x00000000260872ca */ /* 0x000fe400000e0000 */
[----:B------:R-:W-:Y:S01]  /*2a30*/  R2UR UR9, R39 ;  /* 0x00000000270972ca */ /* 0x000fe200000e0000 */
[----:B0-----:R-:W2:Y:S04]  /*2a40*/  LDG.E.64 R4, desc[UR4][R20.64+0x18] ;  /* 0x0000180414047981 */ /* 0x001ea8000c1e1b00 */
[----:B------:R-:W2:Y:S04]  /*2a50*/  LDG.E.64 R6, desc[UR6][R20.64+0x20] ;  /* 0x0000200614067981 */ /* 0x000ea8000c1e1b00 */
[----:B------:R-:W3:Y:S04]  /*2a60*/  LDG.E.64 R10, desc[UR10][R20.64+0x8] ;  /* 0x0000080a140a7981 */ /* 0x000ee8000c1e1b00 */
[----:B------:R-:W3:Y:S04]  /*2a70*/  LDG.E.64 R12, desc[UR12][R20.64] ;  /* 0x0000000c140c7981 */ /* 0x000ee8000c1e1b00 */
[----:B------:R-:W4:Y:S04]  /*2a80*/  LDG.E.64 R8, desc[UR8][R20.64+0x10] ;  /* 0x0000100814087981 */ /* 0x000f28000c1e1b00 */
[----:B-1----:R-:W5:Y:S01]  /*2a90*/  LDG.E.64 R14, desc[UR4][R14.64+0x20] ;  /* 0x000020040e0e7981 */ /* 0x002f62000c1e1b00 */
[----:B--2---:R-:W-:-:S02]  /*2aa0*/  DADD R4, R4, R6 ;  /* 0x0000000004047229 */ /* 0x004fc40000000006 */
[----:B---3--:R-:W-:-:S08]  /*2ab0*/  DADD R10, R10, -R12 ;  /* 0x000000000a0a7229 */ /* 0x008fd0000000080c */
[----:B----4-:R-:W-:-:S08]  /*2ac0*/  DFMA R4, R4, R8, R10 ;  /* 0x000000080404722b */ /* 0x010fd0000000000a */
[----:B-----5:R-:W-:-:S07]  /*2ad0*/  DADD R4, R4, -R14 ;  /* 0x0000000004047229 */ /* 0x020fce000000080e */
[----:B------:R2:W-:Y:S04]  /*2ae0*/  ST.E.64 desc[UR4][R36.64+0x18], R4 ;  /* 0x0000180424007985 */ /* 0x0005e8000c101b04 */
.L_x_14:
[----:B------:R-:W-:Y:S05]  /*2af0*/  WARPSYNC.ALL ;  /* 0x0000000000007948 */ /* 0x000fea0003800000 */
[----:B------:R-:W-:Y:S06]  /*2b00*/  BAR.SYNC.DEFER_BLOCKING 0x0 ;  /* 0x0000000000007b1d */ /* 0x000fec0000010000 */
.L_x_10:
[----:B------:R-:W-:-:S03]  /*2b10*/  UMOV UR4, 0xffffffff ;  /* 0xffffffff00047882 */ /* 0x000fc60000000000 */
[----:B------:R-:W-:Y:S05]  /*2b20*/  BRA.DIV UR4, `(.L_x_19) ;  /* 0x0000004604947947 */ /* 0x000fea000b800000 */
[----:B------:R-:W-:Y:S06]  /*2b30*/  BAR.SYNC.DEFER_BLOCKING 0x0 ;  /* 0x0000000000007b1d */ /* 0x000fec0000010000 */
.L_x_99:
[----:B------:R-:W-:Y:S01]  /*2b40*/  ISETP.NE.AND P0, PT, R30, RZ, PT ;  /* 0x000000ff1e00720c */ /* 0x000fe20003f05270 */
[----:B------:R-:W-:-:S12]  /*2b50*/  BSSY.RECONVERGENT B7, `(.L_x_20) ;  /* 0x00001ee000077945 */ /* 0x000fd80003800200 */
[----:B------:R-:W-:Y:S05]  /*2b60*/  @P0 BRA `(.L_x_21) ;  /* 0x0000001c00b00947 */ /* 0x000fea0003800000 */
[----:B------:R-:W-:Y:S01]  /*2b70*/  ISETP.GE.U32.AND P0, PT, R19, 0x7, PT ;  /* 0x000000071300780c */ /* 0x000fe20003f06070 */
[----:B------:R-:W-:Y:S02]  /*2b80*/  IMAD.MOV.U32 R40, RZ, RZ, RZ ;  /* 0x000000ffff287224 */ /* 0x000fe400078e00ff */
[----:B------:R-:W-:Y:S01]  /*2b90*/  IMAD.MOV.U32 R31, RZ, RZ, RZ ;  /* 0x000000ffff1f7224 */ /* 0x000fe200078e00ff */
[----:B------:R-:W-:-:S13]  /*2ba0*/  ISETP.GE.U32.AND.EX P0, PT, R28, RZ, PT, P0 ;  /* 0x000000ff1c00720c */ /* 0x000fda0003f06100 */
[----:B------:R-:W-:Y:S05]  /*2bb0*/  @!P0 BRA `(.L_x_22) ;  /* 0x0000000c00d08947 */ /* 0x000fea0003800000 */
[----:B------:R-:W5:Y:S01]  /*2bc0*/  LDCU.128 UR8, c[0x0][0x380] ;  /* 0x00007000ff0877ac */ /* 0x000f620008000c00 */
[----:B------:R-:W-:Y:S01]  /*2bd0*/  BSSY.RECONVERGENT B8, `(.L_x_23) ;  /* 0x00000ef000087945 */ /* 0x000fe20003800200 */
[----:B------:R-:W-:Y:S02]  /*2be0*/  IMAD.MOV.U32 R32, RZ, RZ, RZ ;  /* 0x000000ffff207224 */ /* 0x000fe400078e00ff */
[----:B------:R-:W-:Y:S02]  /*2bf0*/  IMAD.MOV.U32 R31, RZ, RZ, RZ ;  /* 0x000000ffff1f7224 */ /* 0x000fe400078e00ff */
[----:B------:R-:W-:Y:S02]  /*2c00*/  IMAD.MOV.U32 R0, RZ, RZ, R18 ;  /* 0x000000ffff007224 */ /* 0x000fe400078e0012 */
[----:B------:R-:W-:Y:S01]  /*2c10*/  IMAD.MOV.U32 R41, RZ, RZ, R29 ;  /* 0x000000ffff297224 */ /* 0x000fe200078e001d */
[----:B-----5:R-:W-:Y:S02]  /*2c20*/  UIADD3 UR6, UP0, UPT, UR8, 0x20, URZ ;  /* 0x0000002008067890 */ /* 0x020fe4000ff1e0ff */
[----:B------:R-:W-:-:S02]  /*2c30*/  UIADD3 UR4, UP1, UPT, UR10, 0x20, URZ ;  /* 0x000000200a047890 */ /* 0x000fc4000ff3e0ff */
[----:B------:R-:W-:Y:S02]  /*2c40*/  UIADD3.X UR7, UPT, UPT, URZ, UR9, URZ, UP0, !UPT ;  /* 0x00000009ff077290 */ /* 0x000fe400087fe4ff */
[----:B------:R-:W-:Y:S01]  /*2c50*/  UIADD3.X UR5, UPT, UPT, URZ, UR11, URZ, UP1, !UPT ;  /* 0x0000000bff057290 */ /* 0x000fe20008ffe4ff */
[----:B------:R-:W-:Y:S02]  /*2c60*/  IMAD.U32 R44, RZ, RZ, UR6 ;  /* 0x00000006ff2c7e24 */ /* 0x000fe4000f8e00ff */
[----:B------:R-:W-:Y:S02]  /*2c70*/  IMAD.U32 R3, RZ, RZ, UR4 ;  /* 0x00000004ff037e24 */ /* 0x000fe4000f8e00ff */
[----:B------:R-:W-:Y:S02]  /*2c80*/  IMAD.U32 R45, RZ, RZ, UR7 ;  /* 0x00000007ff2d7e24 */ /* 0x000fe4000f8e00ff */
[----:B------:R-:W-:-:S07]  /*2c90*/  IMAD.U32 R14, RZ, RZ, UR5 ;  /* 0x00000005ff0e7e24 */ /* 0x000fce000f8e00ff */
.L_x_32:
[----:B------:R-:W-:Y:S01]  /*2ca0*/  R2UR UR4, R38 ;  /* 0x00000000260472ca */ /* 0x000fe200000e0000 */
[----:B------:R-:W-:Y:S01]  /*2cb0*/  IMAD.MOV.U32 R40, RZ, RZ, R0 ;  /* 0x000000ffff287224 */ /* 0x000fe200078e0000 */
[----:B------:R-:W-:-:S13]  /*2cc0*/  R2UR UR5, R39 ;  /* 0x00000000270572ca */ /* 0x000fda00000e0000 */
[----:B------:R-:W5:Y:S01]  /*2cd0*/  LD.E.64 R10, desc[UR4][R40.64+-0x20] ;  /* 0xffffe004280a7980 */ /* 0x000f62000c101b00 */
[----:B------:R-:W-:Y:S01]  /*2ce0*/  IMAD.MOV.U32 R8, RZ, RZ, R32 ;  /* 0x000000ffff087224 */ /* 0x000fe200078e0020 */
[----:B------:R-:W-:Y:S01]  /*2cf0*/  MOV R33, 0x0 ;  /* 0x0000000000217802 */ /* 0x000fe20000000f00 */
[----:B------:R-:W-:Y:S01]  /*2d00*/  IMAD.MOV.U32 R9, RZ, RZ, R31 ;  /* 0x000000ffff097224 */ /* 0x000fe200078e001f */
[----:B------:R-:W2:Y:S01]  /*2d10*/  LDCU.64 UR4, c[0x4][0x58] ;  /* 0x01000b00ff0477ac */ /* 0x000ea20008000a00 */
[----:B------:R-:W-:Y:S01]  /*2d20*/  IADD3 R34, P0, PT, R2, 0x10, RZ ;  /* 0x0000001002227810 */ /* 0x000fe20007f1e0ff */
[----:B------:R2:W5:Y:S01]  /*2d30*/  LDC.64 R12, c[0x4][R33] ;  /* 0x01000000210c7b82 */ /* 0x0005620000000a00 */
[----:B0-----:R-:W-:Y:S02]  /*2d40*/  IMAD.MOV.U32 R42, RZ, RZ, R3 ;  /* 0x000000ffff2a7224 */ /* 0x001fe400078e0003 */
[----:B------:R-:W-:Y:S02]  /*2d50*/  IMAD.MOV.U32 R43, RZ, RZ, R14 ;  /* 0x000000ffff2b7224 */ /* 0x000fe400078e000e */
[----:B------:R-:W-:-:S02]  /*2d60*/  IMAD.X R35, RZ, RZ, R16, P0 ;  /* 0x000000ffff237224 */ /* 0x000fc400000e0610 */
[----:B01-34-:R-:W-:Y:S02]  /*2d70*/  IMAD.MOV.U32 R6, RZ, RZ, R34 ;  /* 0x000000ffff067224 */ /* 0x01bfe400078e0022 */
[----:B------:R-:W-:Y:S02]  /*2d80*/  IMAD.MOV.U32 R7, RZ, RZ, R35 ;  /* 0x000000ffff077224 */ /* 0x000fe400078e0023 */
[----:B--2---:R-:W-:Y:S02]  /*2d90*/  IMAD.U32 R4, RZ, RZ, UR4 ;  /* 0x00000004ff047e24 */ /* 0x004fe4000f8e00ff */
[----:B------:R-:W-:Y:S01]  /*2da0*/  IMAD.U32 R5, RZ, RZ, UR5 ;  /* 0x00000005ff057e24 */ /* 0x000fe2000f8e00ff */
[----:B-----5:R0:W-:Y:S06]  /*2db0*/  STL.128 [R1+0x10], R8 ;  /* 0x0000100801007387 */ /* 0x0201ec0000100c00 */
[----:B------:R-:W-:-:S07]  /*2dc0*/  LEPC R20, `(.L_x_24) ;  /* 0x000000001014794e */ /* 0x000fce0000000000 */
[----:B0-----:R-:W-:Y:S05]  /*2dd0*/  CALL.ABS.NOINC R12 ;  /* 0x000000000c007343 */ /* 0x001fea0003c00000 */
.L_x_24:
[----:B------:R-:W0:Y:S01]  /*2de0*/  LDC.64 R6, c[0x0][0x390] ;  /* 0x0000e400ff067b82 */ /* 0x000e220000000a00 */
[C---:B------:R-:W-:Y:S02]  /*2df0*/  R2UR UR4, R38.reuse ;  /* 0x00000000260472ca */ /* 0x040fe400000e0000 */
[C---:B------:R-:W-:Y:S02]  /*2e00*/  R2UR UR5, R39.reuse ;  /* 0x00000000270572ca */ /* 0x040fe400000e0000 */
[C---:B------:R-:W-:Y:S02]  /*2e10*/  R2UR UR6, R38.reuse ;  /* 0x00000000260672ca */ /* 0x040fe400000e0000 */
[C---:B------:R-:W-:Y:S02]  /*2e20*/  R2UR UR7, R39.reuse ;  /* 0x00000000270772ca */ /* 0x040fe400000e0000 */
[----:B------:R-:W-:Y:S02]  /*2e30*/  R2UR UR8, R38 ;  /* 0x00000000260872ca */ /* 0x000fe400000e0000 */
[----:B------:R-:W-:-:S05]  /*2e40*/  R2UR UR9, R39 ;  /* 0x00000000270972ca */ /* 0x000fca00000e0000 */
[----:B------:R-:W2:Y:S04]  /*2e50*/  LDG.E.64 R8, desc[UR4][R44.64+-0x20] ;  /* 0xffffe0042c087981 */ /* 0x000ea8000c1e1b00 */
[----:B------:R-:W2:Y:S04]  /*2e60*/  LD.E.64 R4, desc[UR6][R40.64+-0x20] ;  /* 0xffffe00628047980 */ /* 0x000ea8000c101b00 */
[----:B0-----:R-:W2:Y:S01]  /*2e70*/  LDG.E.64 R6, desc[UR8][R6.64+0x30] ;  /* 0x0000300806067981 */ /* 0x001ea2000c1e1b00 */
[----:B------:R-:W-:Y:S01]  /*2e80*/  IADD3 R0, P0, PT, R32, 0x1, RZ ;  /* 0x0000000120007810 */ /* 0x000fe20007f1e0ff */
[----:B--2---:R-:W-:-:S07]  /*2e90*/  DFMA R8, -R4, R6, R8 ;  /* 0x000000060408722b */ /* 0x004fce0000000108 */
[----:B------:R0:W-:Y:S01]  /*2ea0*/  STG.E.64 desc[UR4][R42.64+-0x20], R8 ;  /* 0xffffe0082a007986 */ /* 0x0001e2000c101b04 */
[----:B------:R-:W-:Y:S01]  /*2eb0*/  IMAD.X R3, RZ, RZ, R31, P0 ;  /* 0x000000ffff037224 */ /* 0x000fe200000e061f */
[----:B------:R1:W2:Y:S01]  /*2ec0*/  LDC.64 R12, c[0x4][R33] ;  /* 0x01000000210c7b82 */ /* 0x0002a20000000a00 */
[----:B------:R-:W3:Y:S01]  /*2ed0*/  LDCU.64 UR4, c[0x4][0x58] ;  /* 0x01000b00ff0477ac */ /* 0x000ee20008000a00 */
[----:B------:R-:W4:Y:S01]  /*2ee0*/  LD.E.64 R10, desc[UR6][R40.64+-0x18] ;  /* 0xffffe806280a7980 */ /* 0x000f22000c101b00 */
[----:B------:R-:W-:Y:S02]  /*2ef0*/  IMAD.MOV.U32 R6, RZ, RZ, R34 ;  /* 0x000000ffff067224 */ /* 0x000fe400078e0022 */
[----:B------:R-:W-:Y:S02]  /*2f00*/  IMAD.MOV.U32 R7, RZ, RZ, R35 ;  /* 0x000000ffff077224 */ /* 0x000fe400078e0023 */
[----:B0-----:R-:W-:Y:S02]  /*2f10*/  IMAD.MOV.U32 R8, RZ, RZ, R0 ;  /* 0x000000ffff087224 */ /* 0x001fe400078e0000 */
[----:B------:R-:W-:-:S02]  /*2f20*/  IMAD.MOV.U32 R9, RZ, RZ, R3 ;  /* 0x000000ffff097224 */ /* 0x000fc400078e0003 */
[----:B---3--:R-:W-:Y:S02]  /*2f30*/  IMAD.U32 R4, RZ, RZ, UR4 ;  /* 0x00000004ff047e24 */ /* 0x008fe4000f8e00ff */
[----:B------:R-:W-:Y:S01]  /*2f40*/  IMAD.U32 R5, RZ, RZ, UR5 ;  /* 0x00000005ff057e24 */ /* 0x000fe2000f8e00ff */
[----:B--2-4-:R1:W-:Y:S06]  /*2f50*/  STL.128 [R1+0x10], R8 ;  /* 0x0000100801007387 */ /* 0x0143ec0000100c00 */
[----:B------:R-:W-:-:S07]  /*2f60*/  LEPC R20, `(.L_x_25) ;  /* 0x000000001014794e */ /* 0x000fce0000000000 */
[----:B-1----:R-:W-:Y:S05]  /*2f70*/  CALL.ABS.NOINC R12 ;  /* 0x000000000c007343 */ /* 0x002fea0003c00000 */
.L_x_25:
        /* <DEDUP_REMOVED lines=26> */
.L_x_26:
        /* <DEDUP_REMOVED lines=26> */
.L_x_27:
        /* <DEDUP_REMOVED lines=26> */
.L_x_28:
        /* <DEDUP_REMOVED lines=26> */
.L_x_29:
        /* <DEDUP_REMOVED lines=26> */
.L_x_30:
        /* <DEDUP_REMOVED lines=26> */
.L_x_31:
[----:B------:R-:W0:Y:S01]  /*3940*/  LDC.64 R8, c[0x0][0x390] ;  /* 0x0000e400ff087b82 */ /* 0x000e220000000a00 */
[C---:B------:R-:W-:Y:S02]  /*3950*/  R2UR UR4, R38.reuse ;  /* 0x00000000260472ca */ /* 0x040fe400000e0000 */
[C---:B------:R-:W-:Y:S02]  /*3960*/  R2UR UR5, R39.reuse ;  /* 0x00000000270572ca */ /* 0x040fe400000e0000 */
[C---:B------:R-:W-:Y:S02]  /*3970*/  R2UR UR6, R38.reuse ;  /* 0x00000000260672ca */ /* 0x040fe400000e0000 */
[C---:B------:R-:W-:Y:S02]  /*3980*/  R2UR UR7, R39.reuse ;  /* 0x00000000270772ca */ /* 0x040fe400000e0000 */
[----:B------:R-:W-:Y:S02]  /*3990*/  R2UR UR8, R38 ;  /* 0x00000000260872ca */ /* 0x000fe400000e0000 */
[----:B------:R-:W-:-:S05]  /*39a0*/  R2UR UR9, R39 ;  /* 0x00000000270972ca */ /* 0x000fca00000e0000 */
[----:B------:R1:W2:Y:S01]  /*39b0*/  LDG.E.64 R4, desc[UR4][R44.64+0x18] ;  /* 0x000018042c047981 */ /* 0x0002a2000c1e1b00 */
[----:B------:R-:W3:Y:S03]  /*39c0*/  LDCU UR4, c[0x0][0x39c] ;  /* 0x00007380ff0477ac */ /* 0x000ee60008000800 */
[----:B------:R4:W2:Y:S04]  /*39d0*/  LD.E.64 R6, desc[UR6][R40.64+0x18] ;  /* 0x0000180628067980 */ /* 0x0008a8000c101b00 */
[----:B0-----:R-:W2:Y:S01]  /*39e0*/  LDG.E.64 R8, desc[UR8][R8.64+0x30] ;  /* 0x0000300808087981 */ /* 0x001ea2000c1e1b00 */
[----:B------:R-:W-:Y:S02]  /*39f0*/  IADD3 R32, P0, PT, R32, 0x8, RZ ;  /* 0x0000000820207810 */ /* 0x000fe40007f1e0ff */
[----:B------:R-:W-:-:S02]  /*3a00*/  IADD3 R0, P1, PT, R40, 0x40, RZ ;  /* 0x0000004028007810 */ /* 0x000fc40007f3e0ff */
[----:B-1----:R-:W-:Y:S01]  /*3a10*/  IADD3 R44, P2, PT, R44, 0x40, RZ ;  /* 0x000000402c2c7810 */ /* 0x002fe20007f5e0ff */
[----:B------:R-:W-:Y:S01]  /*3a20*/  IMAD.X R31, RZ, RZ, R31, P0 ;  /* 0x000000ffff1f7224 */ /* 0x000fe200000e061f */
[----:B------:R-:W-:Y:S01]  /*3a30*/  ISETP.NE.U32.AND P0, PT, R32, R25, PT ;  /* 0x000000192000720c */ /* 0x000fe20003f05070 */
[----:B----4-:R-:W-:Y:S01]  /*3a40*/  IMAD.X R41, RZ, RZ, R41, P1 ;  /* 0x000000ffff297224 */ /* 0x010fe200008e0629 */
[----:B------:R-:W-:Y:S01]  /*3a50*/  IADD3 R3, P3, PT, R42, 0x40, RZ ;  /* 0x000000402a037810 */ /* 0x000fe20007f7e0ff */
[----:B------:R-:W-:Y:S01]  /*3a60*/  IMAD.X R45, RZ, RZ, R45, P2 ;  /* 0x000000ffff2d7224 */ /* 0x000fe200010e062d */
[----:B---3--:R-:W-:-:S03]  /*3a70*/  ISETP.NE.AND.EX P0, PT, R31, UR4, PT, P0 ;  /* 0x000000041f007c0c */ /* 0x008fc6000bf05300 */
[----:B------:R-:W-:Y:S01]  /*3a80*/  IMAD.X R14, RZ, RZ, R43, P3 ;  /* 0x000000ffff0e7224 */ /* 0x000fe200018e062b */
[----:B--2---:R-:W-:-:S07]  /*3a90*/  DFMA R4, -R6, R8, R4 ;  /* 0x000000080604722b */ /* 0x004fce0000000104 */
[----:B------:R0:W-:Y:S02]  /*3aa0*/  STG.E.64 desc[UR6][R42.64+0x18], R4 ;  /* 0x000018042a007986 */ /* 0x0001e4000c101b06 */
[----:B------:R-:W-:Y:S05]  /*3ab0*/  @P0 BRA `(.L_x_32) ;  /* 0xfffffff000780947 */ /* 0x000fea000383ffff */
[----:B------:R-:W-:Y:S05]  /*3ac0*/  BSYNC.RECONVERGENT B8 ;  /* 0x0000000000087941 */ /* 0x000fea0003800200 */
.L_x_23:
[----:B------:R-:W1:Y:S01]  /*3ad0*/  LDCU UR4, c[0x0][0x39c] ;  /* 0x00007380ff0477ac */ /* 0x000e620008000800 */
[----:B------:R-:W-:Y:S02]  /*3ae0*/  IMAD.MOV.U32 R40, RZ, RZ, R25 ;  /* 0x000000ffff287224 */ /* 0x000fe400078e0019 */
[----:B-1----:R-:W-:-:S07]  /*3af0*/  IMAD.U32 R31, RZ, RZ, UR4 ;  /* 0x00000004ff1f7e24 */ /* 0x002fce000f8e00ff */
.L_x_22:
[----:B------:R-:W-:-:S04]  /*3b00*/  ISETP.NE.U32.AND P0, PT, R22, RZ, PT ;  /* 0x000000ff1600720c */ /* 0x000fc80003f05070 */
[----:B------:R-:W-:-:S13]  /*3b10*/  ISETP.NE.AND.EX P0, PT, RZ, RZ, PT, P0 ;  /* 0x000000ffff00720c */ /* 0x000fda0003f05300 */
[----:B------:R-:W-:Y:S05]  /*3b20*/  @!P0 BRA `(.L_x_21) ;  /* 0x0000000c00c08947 */ /* 0x000fea0003800000 */
[----:B------:R-:W-:-:S04]  /*3b30*/  IADD3 R0, P1, PT, R22, -0x1, RZ ;  /* 0xffffffff16007810 */ /* 0x000fc80007f3e0ff */
[----:B------:R-:W-:Y:S01]  /*3b40*/  ISETP.GE.U32.AND P0, PT, R0, 0x3, PT ;  /* 0x000000030000780c */ /* 0x000fe20003f06070 */
[----:B------:R-:W-:-:S05]  /*3b50*/  IMAD.X R0, RZ, RZ, -0x1, P1 ;  /* 0xffffffffff007424 */ /* 0x000fca00008e06ff */
[----:B------:R-:W-:-:S13]  /*3b60*/  ISETP.GE.U32.AND.EX P0, PT, R0, RZ, PT, P0 ;  /* 0x000000ff0000720c */ /* 0x000fda0003f06100 */
[----:B------:R-:W-:Y:S05]  /*3b70*/  @!P0 BRA `(.L_x_33) ;  /* 0x0000000400e08947 */ /* 0x000fea0003800000 */
[----:B------:R-:W-:Y:S01]  /*3b80*/  IMAD.SHL.U32 R47, R40, 0x8, RZ ;  /* 0x00000008282f7824 */ /* 0x000fe200078e00ff */
[----:B------:R-:W-:Y:S02]  /*3b90*/  R2UR UR4, R38 ;  /* 0x00000000260472ca */ /* 0x000fe400000e0000 */
[----:B------:R-:W-:Y:S02]  /*3ba0*/  R2UR UR5, R39 ;  /* 0x00000000270572ca */ /* 0x000fe400000e0000 */
[----:B------:R-:W-:Y:S02]  /*3bb0*/  SHF.L.U64.HI R35, R40, 0x3, R31 ;  /* 0x0000000328237819 */ /* 0x000fe4000001021f */
[----:B------:R-:W-:-:S05]  /*3bc0*/  IADD3 R32, P0, PT, R36, R47, RZ ;  /* 0x0000002f24207210 */ /* 0x000fca0007f1e0ff */
[----:B------:R-:W-:-:S05]  /*3bd0*/  IMAD.X R33, R37, 0x1, R35, P0 ;  /* 0x0000000125217824 */ /* 0x000fca00000e0623 */
[----:B------:R-:W5:Y:S01]  /*3be0*/  LD.E.64 R10, desc[UR4][R32.64] ;  /* 0x00000004200a7980 */ /* 0x000f62000c101b00 */
[----:B------:R-:W-:Y:S01]  /*3bf0*/  IMAD.MOV.U32 R8, RZ, RZ, R40 ;  /* 0x000000ffff087224 */ /* 0x000fe200078e0028 */
[----:B------:R-:W-:Y:S01]  /*3c00*/  MOV R45, 0x0 ;  /* 0x00000000002d7802 */ /* 0x000fe20000000f00 */
[----:B------:R-:W-:Y:S01]  /*3c10*/  IMAD.MOV.U32 R9, RZ, RZ, R31 ;  /* 0x000000ffff097224 */ /* 0x000fe200078e001f */
[----:B------:R-:W2:Y:S01]  /*3c20*/  LDCU.64 UR4, c[0x4][0x58] ;  /* 0x01000b00ff0477ac */ /* 0x000ea20008000a00 */
[----:B------:R-:W-:Y:S01]  /*3c30*/  IADD3 R41, P0, PT, R2, 0x10, RZ ;  /* 0x0000001002297810 */ /* 0x000fe20007f1e0ff */
[----:B------:R2:W5:Y:S04]  /*3c40*/  LDC.64 R12, c[0x4][R45] ;  /* 0x010000002d0c7b82 */ /* 0x0005680000000a00 */
        /* <DEDUP_REMOVED lines=8> */
.L_x_34:
[----:B------:R-:W0:Y:S01]  /*3cd0*/  LDCU.128 UR4, c[0x0][0x380] ;  /* 0x00007000ff0477ac */ /* 0x000e220008000c00 */
[----:B------:R-:W1:Y:S01]  /*3ce0*/  LDC.64 R6, c[0x0][0x390] ;  /* 0x0000e400ff067b82 */ /* 0x000e620000000a00 */
[C---:B------:R-:W-:Y:S02]  /*3cf0*/  R2UR UR10, R38.reuse ;  /* 0x00000000260a72ca */ /* 0x040fe400000e0000 */
[C---:B------:R-:W-:Y:S02]  /*3d00*/  R2UR UR11, R39.reuse ;  /* 0x00000000270b72ca */ /* 0x040fe400000e0000 */
[C---:B------:R-:W-:Y:S02]  /*3d10*/  R2UR UR12, R38.reuse ;  /* 0x00000000260c72ca */ /* 0x040fe400000e0000 */
[----:B------:R-:W-:Y:S02]  /*3d20*/  R2UR UR13, R39 ;  /* 0x00000000270d72ca */ /* 0x000fe400000e0000 */
[----:B------:R-:W-:-:S02]  /*3d30*/  R2UR UR8, R38 ;  /* 0x00000000260872ca */ /* 0x000fc400000e0000 */
[----:B------:R-:W-:-:S05]  /*3d40*/  R2UR UR9, R39 ;  /* 0x00000000270972ca */ /* 0x000fca00000e0000 */
[----:B------:R-:W2:Y:S01]  /*3d50*/  LD.E.64 R4, desc[UR10][R32.64] ;  /* 0x0000000a20047980 */ /* 0x000ea2000c101b00 */
[----:B0-----:R-:W-:-:S04]  /*3d60*/  IADD3 R42, P0, PT, R47, UR4, RZ ;  /* 0x000000042f2a7c10 */ /* 0x001fc8000ff1e0ff */
[----:B------:R-:W-:Y:S01]  /*3d70*/  IADD3.X R43, PT, PT, R35, UR5, RZ, P0, !PT ;  /* 0x00000005232b7c10 */ /* 0x000fe200087fe4ff */
[----:B-1----:R-:W2:Y:S04]  /*3d80*/  LDG.E.64 R6, desc[UR12][R6.64+0x30] ;  /* 0x0000300c06067981 */ /* 0x002ea8000c1e1b00 */
[----:B------:R-:W2:Y:S01]  /*3d90*/  LDG.E.64 R8, desc[UR8][R42.64] ;  /* 0x000000082a087981 */ /* 0x000ea2000c1e1b00 */
[----:B------:R-:W-:Y:S02]  /*3da0*/  R2UR UR4, R38 ;  /* 0x00000000260472ca */ /* 0x000fe400000e0000 */
[----:B------:R-:W-:Y:S02]  /*3db0*/  R2UR UR5, R39 ;  /* 0x00000000270572ca */ /* 0x000fe400000e0000 */
[----:B------:R-:W-:-:S04]  /*3dc0*/  IADD3 R34, P0, PT, R47, UR6, RZ ;  /* 0x000000062f227c10 */ /* 0x000fc8000ff1e0ff */
[----:B------:R-:W-:Y:S01]  /*3dd0*/  IADD3.X R35, PT, PT, R35, UR7, RZ, P0, !PT ;  /* 0x0000000723237c10 */ /* 0x000fe200087fe4ff */
[----:B--2---:R-:W-:-:S07]  /*3de0*/  DFMA R8, -R4, R6, R8 ;  /* 0x000000060408722b */ /* 0x004fce0000000108 */
[----:B------:R0:W-:Y:S01]  /*3df0*/  STG.E.64 desc[UR4][R34.64], R8 ;  /* 0x0000000822007986 */ /* 0x0001e2000c101b04 */
[----:B------:R-:W-:Y:S01]  /*3e00*/  IADD3 R0, P0, PT, R40, 0x1, RZ ;  /* 0x0000000128007810 */ /* 0x000fe20007f1e0ff */
[----:B------:R1:W2:Y:S01]  /*3e10*/  LDC.64 R12, c[0x4][R45] ;  /* 0x010000002d0c7b82 */ /* 0x0002a20000000a00 */
[----:B------:R-:W3:Y:S01]  /*3e20*/  LDCU.64 UR4, c[0x4][0x58] ;  /* 0x01000b00ff0477ac */ /* 0x000ee20008000a00 */
[----:B------:R-:W4:Y:S02]  /*3e30*/  LD.E.64 R10, desc[UR8][R32.64+0x8] ;  /* 0x00000808200a7980 */ /* 0x000f24000c101b00 */
[----:B------:R-:W-:Y:S02]  /*3e40*/  IMAD.X R3, RZ, RZ, R31, P0 ;  /* 0x000000ffff037224 */ /* 0x000fe400000e061f */
[----:B0-----:R-:W-:Y:S02]  /*3e50*/  IMAD.MOV.U32 R8, RZ, RZ, R0 ;  /* 0x000000ffff087224 */ /* 0x001fe400078e0000 */
[----:B------:R-:W-:-:S02]  /*3e60*/  IMAD.MOV.U32 R9, RZ, RZ, R3 ;  /* 0x000000ffff097224 */ /* 0x000fc400078e0003 */
[----:B------:R-:W-:Y:S02]  /*3e70*/  IMAD.MOV.U32 R6, RZ, RZ, R41 ;  /* 0x000000ffff067224 */ /* 0x000fe400078e0029 */
[----:B------:R-:W-:Y:S02]  /*3e80*/  IMAD.MOV.U32 R7, RZ, RZ, R44 ;  /* 0x000000ffff077224 */ /* 0x000fe400078e002c */
[----:B---3--:R-:W-:Y:S02]  /*3e90*/  IMAD.U32 R4, RZ, RZ, UR4 ;  /* 0x00000004ff047e24 */ /* 0x008fe4000f8e00ff */
[----:B------:R-:W-:Y:S01]  /*3ea0*/  IMAD.U32 R5, RZ, RZ, UR5 ;  /* 0x00000005ff057e24 */ /* 0x000fe2000f8e00ff */
[----:B--2-4-:R1:W-:Y:S06]  /*3eb0*/  STL.128 [R1+0x10], R8 ;  /* 0x0000100801007387 */ /* 0x0143ec0000100c00 */
[----:B------:R-:W-:-:S07]  /*3ec0*/  LEPC R20, `(.L_x_35) ;  /* 0x000000001014794e */ /* 0x000fce0000000000 */
[----:B-1----:R-:W-:Y:S05]  /*3ed0*/  CALL.ABS.NOINC R12 ;  /* 0x000000000c007343 */ /* 0x002fea0003c00000 */
.L_x_35:
        /* <DEDUP_REMOVED lines=26> */
.L_x_36:
        /* <DEDUP_REMOVED lines=26> */
.L_x_37:
        /* <DEDUP_REMOVED lines=10> */
[----:B------:R-:W-:-:S05]  /*42c0*/  IADD3 R40, P0, PT, R40, 0x4, RZ ;  /* 0x0000000428287810 */ /* 0x000fca0007f1e0ff */
[----:B------:R-:W-:Y:S01]  /*42d0*/  IMAD.X R31, RZ, RZ, R31, P0 ;  /* 0x000000ffff1f7224 */ /* 0x000fe200000e061f */
[----:B--2---:R-:W-:-:S07]  /*42e0*/  DFMA R4, -R32, R4, R42 ;  /* 0x000000042004722b */ /* 0x004fce000000012a */
[----:B------:R0:W-:Y:S04]  /*42f0*/  STG.E.64 desc[UR4][R34.64+0x18], R4 ;  /* 0x0000180422007986 */ /* 0x0001e8000c101b04 */
.L_x_33:
[----:B------:R-:W-:-:S04]  /*4300*/  ISETP.NE.U32.AND P0, PT, R23, RZ, PT ;  /* 0x000000ff1700720c */ /* 0x000fc80003f05070 */
[----:B------:R-:W-:-:S13]  /*4310*/  ISETP.NE.AND.EX P0, PT, RZ, RZ, PT, P0 ;  /* 0x000000ffff00720c */ /* 0x000fda0003f05300 */
[----:B------:R-:W-:Y:S05]  /*4320*/  @!P0 BRA `(.L_x_21) ;  /* 0x0000000400c08947 */ /* 0x000fea0003800000 */
[----:B------:R-:W-:-:S04]  /*4330*/  ISETP.NE.U32.AND P0, PT, R23, 0x1, PT ;  /* 0x000000011700780c */ /* 0x000fc80003f05070 */
[----:B------:R-:W-:-:S13]  /*4340*/  ISETP.NE.AND.EX P0, PT, RZ, RZ, PT, P0 ;  /* 0x000000ffff00720c */ /* 0x000fda0003f05300 */
[----:B------:R-:W-:Y:S05]  /*4350*/  @!P0 BRA `(.L_x_38) ;  /* 0x0000000400108947 */ /* 0x000fea0003800000 */
[----:B------:R-:W-:Y:S01]  /*4360*/  IMAD.SHL.U32 R47, R40, 0x8, RZ ;  /* 0x00000008282f7824 */ /* 0x000fe200078e00ff */
[----:B------:R-:W-:Y:S02]  /*4370*/  R2UR UR4, R38 ;  /* 0x00000000260472ca */ /* 0x000fe400000e0000 */
[----:B------:R-:W-:Y:S02]  /*4380*/  R2UR UR5, R39 ;  /* 0x00000000270572ca */ /* 0x000fe400000e0000 */
[----:B0-----:R-:W-:Y:S02]  /*4390*/  SHF.L.U64.HI R35, R40, 0x3, R31 ;  /* 0x0000000328237819 */ /* 0x001fe4000001021f */
        /* <DEDUP_REMOVED lines=8> */
[----:B------:R0:W0:Y:S04]  /*4420*/  LDC.64 R12, c[0x4][R45] ;  /* 0x010000002d0c7b82 */ /* 0x0000280000000a00 */
[----:B------:R-:W-:-:S02]  /*4430*/  IMAD.X R44, RZ, RZ, R16, P0 ;  /* 0x000000ffff2c7224 */ /* 0x000fc400000e0610 */
[----:B-1-34-:R-:W-:Y:S02]  /*4440*/  IMAD.MOV.U32 R6, RZ, RZ, R41 ;  /* 0x000000ffff067224 */ /* 0x01afe400078e0029 */
[----:B------:R-:W-:Y:S02]  /*4450*/  IMAD.MOV.U32 R7, RZ, RZ, R44 ;  /* 0x000000ffff077224 */ /* 0x000fe400078e002c */
[----:B--2---:R-:W-:Y:S02]  /*4460*/  IMAD.U32 R4, RZ, RZ, UR4 ;  /* 0x00000004ff047e24 */ /* 0x004fe4000f8e00ff */
[----:B------:R-:W-:Y:S01]  /*4470*/  IMAD.U32 R5, RZ, RZ, UR5 ;  /* 0x00000005ff057e24 */ /* 0x000fe2000f8e00ff */
[----:B0----5:R1:W-:Y:S06]  /*4480*/  STL.128 [R1+0x10], R8 ;  /* 0x0000100801007387 */ /* 0x0213ec0000100c00 */
[----:B------:R-:W-:-:S07]  /*4490*/  LEPC R20, `(.L_x_39) ;  /* 0x000000001014794e */ /* 0x000fce0000000000 */
[----:B-1----:R-:W-:Y:S05]  /*44a0*/  CALL.ABS.NOINC R12 ;  /* 0x000000000c007343 */ /* 0x002fea0003c00000 */
.L_x_39:
        /* <DEDUP_REMOVED lines=33> */
.L_x_40:
        /* <DEDUP_REMOVED lines=14> */
.L_x_38:
[----:B------:R-:W5:Y:S02]  /*47a0*/  LDCU UR4, c[0x0][0x398] ;  /* 0x00007300ff0477ac */ /* 0x000f640008000800 */
[----:B-----5:R-:W-:-:S09]  /*47b0*/  ULOP3.LUT UP0, URZ, UR4, 0x1, URZ, 0xc0, !UPT ;  /* 0x0000000104ff7892 */ /* 0x020fd2000f80c0ff */
[----:B------:R-:W-:Y:S05]  /*47c0*/  BRA.U !UP0, `(.L_x_21) ;  /* 0x0000000108987547 */ /* 0x000fea000b800000 */
        /* <DEDUP_REMOVED lines=11> */
[----:B-1-34-:R-:W-:Y:S01]  /*4880*/  IADD3 R6, P0, PT, R2, 0x10, RZ ;  /* 0x0000001002067810 */ /* 0x01afe20007f1e0ff */
[----:B------:R0:W1:Y:S04]  /*4890*/  LDC.64 R12, c[0x4][R0] ;  /* 0x01000000000c7b82 */ /* 0x0000680000000a00 */
[----:B------:R-:W-:-:S02]  /*48a0*/  IMAD.X R7, RZ, RZ, R16, P0 ;  /* 0x000000ffff077224 */ /* 0x000fc400000e0610 */
[----:B--2---:R-:W-:Y:S02]  /*48b0*/  IMAD.U32 R4, RZ, RZ, UR4 ;  /* 0x00000004ff047e24 */ /* 0x004fe4000f8e00ff */
[----:B------:R-:W-:Y:S01]  /*48c0*/  IMAD.U32 R5, RZ, RZ, UR5 ;  /* 0x00000005ff057e24 */ /* 0x000fe2000f8e00ff */
[----:B-1---5:R0:W-:Y:S06]  /*48d0*/  STL.128 [R1+0x10], R8 ;  /* 0x0000100801007387 */ /* 0x0221ec0000100c00 */
[----:B------:R-:W-:-:S07]  /*48e0*/  LEPC R20, `(.L_x_41) ;  /* 0x000000001014794e */ /* 0x000fce0000000000 */
[----:B0-----:R-:W-:Y:S05]  /*48f0*/  CALL.ABS.NOINC R12 ;  /* 0x000000000c007343 */ /* 0x001fea0003c00000 */
.L_x_41:
        /* <DEDUP_REMOVED lines=18> */
[----:B------:R0:W-:Y:S04]  /*4a20*/  STG.E.64 desc[UR4][R10.64], R4 ;  /* 0x000000040a007986 */ /* 0x0001e8000c101b04 */
.L_x_21:
[----:B------:R-:W-:Y:S05]  /*4a30*/  BSYNC.RECONVERGENT B7 ;  /* 0x0000000000077941 */ /* 0x000fea0003800200 */
.L_x_20:
[----:B------:R-:W-:Y:S01]  /*4a40*/  UMOV UR4, 0xffffffff ;  /* 0xffffffff00047882 */ /* 0x000fe20000000000 */
[----:B------:R-:W-:Y:S02]  /*4a50*/  ISETP.NE.AND P0, PT, R17, RZ, PT ;  /* 0x000000ff1100720c */ /* 0x000fe40003f05270 */
[----:B------:R-:W-:Y:S11]  /*4a60*/  BRA.DIV UR4, `(.L_x_42) ;  /* 0x0000002604f47947 */ /* 0x000ff6000b800000 */
[----:B------:R-:W-:Y:S06]  /*4a70*/  BAR.SYNC.DEFER_BLOCKING 0x0 ;  /* 0x0000000000007b1d */ /* 0x000fec0000010000 */
.L_x_102:
[----:B------:R-:W-:Y:S04]  /*4a80*/  BSSY.RECONVERGENT B0, `(.L_x_43) ;  /* 0x0000006000007945 */ /* 0x000fe80003800200 */
[----:B------:R-:W-:Y:S05]  /*4a90*/  @P0 BRA `(.L_x_44) ;  /* 0x0000000000100947 */ /* 0x000fea0003800000 */
[----:B------:R-:W5:Y:S01]  /*4aa0*/  S2UR UR5, SR_CgaCtaId ;  /* 0x00000000000579c3 */ /* 0x000f620000008800 */
[----:B------:R-:W-:Y:S02]  /*4ab0*/  UMOV UR4, 0x400 ;  /* 0x0000040000047882 */ /* 0x000fe40000000000 */
[----:B-----5:R-:W-:-:S09]  /*4ac0*/  ULEA UR4, UR5, UR4, 0x18 ;  /* 0x0000000405047291 */ /* 0x020fd2000f8ec0ff */
[----:B------:R-:W-:Y:S03]  /*4ad0*/  ATOMS.POPC.INC.32 RZ, [UR4] ;  /* 0x00000000ffff7f8c */ /* 0x000fe6000d800004 */
.L_x_44:
[----:B------:R-:W-:Y:S05]  /*4ae0*/  BSYNC.RECONVERGENT B0 ;  /* 0x0000000000007941 */ /* 0x000fea0003800200 */
.L_x_43:
[----:B------:R-:W-:-:S03]  /*4af0*/  UMOV UR4, 0xffffffff ;  /* 0xffffffff00047882 */ /* 0x000fc60000000000 */
[----:B------:R-:W-:Y:S05]  /*4b00*/  BRA.DIV UR4, `(.L_x_45) ;  /* 0x0000002604fc7947 */ /* 0x000fea000b800000 */
[----:B------:R-:W-:Y:S06]  /*4b10*/  BAR.SYNC.DEFER_BLOCKING 0x0 ;  /* 0x0000000000007b1d */ /* 0x000fec0000010000 */
.L_x_105:
[----:B------:R-:W5:Y:S01]  /*4b20*/  S2UR UR5, SR_CgaCtaId ;  /* 0x00000000000579c3 */ /* 0x000f620000008800 */
[----:B------:R-:W-:Y:S01]  /*4b30*/  UMOV UR4, 0x400 ;  /* 0x0000040000047882 */ /* 0x000fe20000000000 */
[----:B------:R-:W-:Y:S01]  /*4b40*/  BSSY.RECONVERGENT B7, `(.L_x_46) ;  /* 0x000007c000077945 */ /* 0x000fe20003800200 */
[----:B-----5:R-:W-:-:S09]  /*4b50*/  ULEA UR4, UR5, UR4, 0x18 ;  /* 0x0000000405047291 */ /* 0x020fd2000f8ec0ff */
[----:B------:R-:W5:Y:S02]  /*4b60*/  LDS R32, [UR4] ;  /* 0x00000004ff207984 */ /* 0x000f640008000800 */
[----:B-----5:R-:W-:-:S05]  /*4b70*/  IMAD.HI.U32 R0, R32, -0x2e48e8a7, RZ ;  /* 0xd1b7175920007827 */ /* 0x020fca00078e00ff */
[----:B------:R-:W-:-:S05]  /*4b80*/  SHF.R.U32.HI R3, RZ, 0xc, R0 ;  /* 0x0000000cff037819 */ /* 0x000fca0000011600 */
[----:B------:R-:W-:-:S05]  /*4b90*/  IMAD R0, R3, -0x1388, R32 ;  /* 0xffffec7803007824 */ /* 0x000fca00078e0220 */
[----:B------:R-:W-:-:S13]  /*4ba0*/  LOP3.LUT P0, RZ, R0, R17, RZ, 0xfc, !PT ;  /* 0x0000001100ff7212 */ /* 0x000fda000780fcff */
[----:B------:R-:W-:Y:S05]  /*4bb0*/  @P0 BRA `(.L_x_47) ;  /* 0x0000000400d00947 */ /* 0x000fea0003800000 */
[----:B------:R-:W-:Y:S01]  /*4bc0*/  MOV R31, 0x0 ;  /* 0x00000000001f7802 */ /* 0x000fe20000000f00 */
[----:B------:R-:W2:Y:S01]  /*4bd0*/  LDCU.64 UR4, c[0x4][0x18] ;  /* 0x01000300ff0477ac */ /* 0x000ea20008000a00 */
[----:B01-34-:R-:W-:Y:S02]  /*4be0*/  CS2R R6, SRZ ;  /* 0x0000000000067805 */ /* 0x01bfe4000001ff00 */
[----:B------:R0:W1:Y:S01]  /*4bf0*/  LDC.64 R8, c[0x4][R31] ;  /* 0x010000001f087b82 */ /* 0x0000620000000a00 */
[----:B--2---:R-:W-:Y:S02]  /*4c00*/  IMAD.U32 R4, RZ, RZ, UR4 ;  /* 0x00000004ff047e24 */ /* 0x004fe4000f8e00ff */
[----:B0-----:R-:W-:-:S07]  /*4c10*/  IMAD.U32 R5, RZ, RZ, UR5 ;  /* 0x00000005ff057e24 */ /* 0x001fce000f8e00ff */
[----:B------:R-:W-:-:S07]  /*4c20*/  LEPC R20, `(.L_x_48) ;  /* 0x000000001014794e */ /* 0x000fce0000000000 */
[----:B-1----:R-:W-:Y:S05]  /*4c30*/  CALL.ABS.NOINC R8 ;  /* 0x0000000008007343 */ /* 0x002fea0003c00000 */
.L_x_48:
[----:B------:R0:W1:Y:S01]  /*4c40*/  LDC.64 R8, c[0x4][R31] ;  /* 0x010000001f087b82 */ /* 0x0000620000000a00 */
[----:B------:R-:W2:Y:S01]  /*4c50*/  LDCU.64 UR4, c[0x4][0x20] ;  /* 0x01000400ff0477ac */ /* 0x000ea20008000a00 */
[----:B------:R-:W-:Y:S01]  /*4c60*/  CS2R R6, SRZ ;  /* 0x0000000000067805 */ /* 0x000fe2000001ff00 */
[----:B--2---:R-:W-:Y:S02]  /*4c70*/  IMAD.U32 R4, RZ, RZ, UR4 ;  /* 0x00000004ff047e24 */ /* 0x004fe4000f8e00ff */
[----:B0-----:R-:W-:-:S07]  /*4c80*/  IMAD.U32 R5, RZ, RZ, UR5 ;  /* 0x00000005ff057e24 */ /* 0x001fce000f8e00ff */
[----:B------:R-:W-:-:S07]  /*4c90*/  LEPC R20, `(.L_x_49) ;  /* 0x000000001014794e */ /* 0x000fce0000000000 */
[----:B-1----:R-:W-:Y:S05]  /*4ca0*/  CALL.ABS.NOINC R8 ;  /* 0x0000000008007343 */ /* 0x002fea0003c00000 */
.L_x_49:
[----:B------:R0:W-:Y:S01]  /*4cb0*/  STL [R1], R32 ;  /* 0x0000002001007387 */ /* 0x0001e20000100800 */
[----:B------:R0:W1:Y:S01]  /*4cc0*/  LDC.64 R8, c[0x4][R31] ;  /* 0x010000001f087b82 */ /* 0x0000620000000a00 */
[----:B------:R-:W2:Y:S01]  /*4cd0*/  LDCU.64 UR4, c[0x4][0x28] ;  /* 0x01000500ff0477ac */ /* 0x000ea20008000a00 */
[----:B------:R-:W-:Y:S02]  /*4ce0*/  IMAD.MOV.U32 R6, RZ, RZ, R2 ;  /* 0x000000ffff067224 */ /* 0x000fe400078e0002 */
[----:B------:R-:W-:Y:S02]  /*4cf0*/  IMAD.MOV.U32 R7, RZ, RZ, R16 ;  /* 0x000000ffff077224 */ /* 0x000fe400078e0010 */
[----:B--2---:R-:W-:Y:S02]  /*4d00*/  IMAD.U32 R4, RZ, RZ, UR4 ;  /* 0x00000004ff047e24 */ /* 0x004fe4000f8e00ff */
[----:B0-----:R-:W-:-:S07]  /*4d10*/  IMAD.U32 R5, RZ, RZ, UR5 ;  /* 0x00000005ff057e24 */ /* 0x001fce000f8e00ff */
[----:B------:R-:W-:-:S07]  /*4d20*/  LEPC R20, `(.L_x_50) ;  /* 0x000000001014794e */ /* 0x000fce0000000000 */
[----:B-1----:R-:W-:Y:S05]  /*4d30*/  CALL.ABS.NOINC R8 ;  /* 0x0000000008007343 */ /* 0x002fea0003c00000 */
.L_x_50:
[----:B------:R-:W0:Y:S01]  /*4d40*/  LDC.64 R8, c[0x0][0x380] ;  /* 0x0000e000ff087b82 */ /* 0x000e220000000a00 */
[C---:B------:R-:W-:Y:S02]  /*4d50*/  R2UR UR4, R38.reuse ;  /* 0x00000000260472ca */ /* 0x040fe400000e0000 */
[C---:B------:R-:W-:Y:S02]  /*4d60*/  R2UR UR5, R39.reuse ;  /* 0x00000000270572ca */ /* 0x040fe400000e0000 */
[----:B------:R-:W-:Y:S02]  /*4d70*/  R2UR UR6, R38 ;  /* 0x00000000260672ca */ /* 0x000fe400000e0000 */
[----:B------:R-:W-:Y:S01]  /*4d80*/  R2UR UR7, R39 ;  /* 0x00000000270772ca */ /* 0x000fe200000e0000 */
[----:B------:R-:W1:Y:S08]  /*4d90*/  LDC.64 R10, c[0x0][0x388] ;  /* 0x0000e200ff0a7b82 */ /* 0x000e700000000a00 */
[----:B0-----:R-:W2:Y:S01]  /*4da0*/  LDG.E.64 R8, desc[UR4][R8.64] ;  /* 0x0000000408087981 */ /* 0x001ea2000c1e1b00 */
[----:B------:R0:W3:Y:S01]  /*4db0*/  LDC.64 R12, c[0x4][R31] ;  /* 0x010000001f0c7b82 */ /* 0x0000e20000000a00 */
[----:B------:R-:W4:Y:S02]  /*4dc0*/  LDCU.64 UR4, c[0x4][0x30] ;  /* 0x01000600ff0477ac */ /* 0x000f240008000a00 */
[----:B-1----:R-:W2:Y:S01]  /*4dd0*/  LDG.E.64 R10, desc[UR6][R10.64] ;  /* 0x000000060a0a7981 */ /* 0x002ea2000c1e1b00 */
[----:B------:R-:W-:-:S02]  /*4de0*/  IMAD.MOV.U32 R6, RZ, RZ, R2 ;  /* 0x000000ffff067224 */ /* 0x000fc400078e0002 */
[----:B------:R-:W-:Y:S02]  /*4df0*/  IMAD.MOV.U32 R7, RZ, RZ, R16 ;  /* 0x000000ffff077224 */ /* 0x000fe400078e0010 */
[----:B----4-:R-:W-:Y:S02]  /*4e00*/  IMAD.U32 R4, RZ, RZ, UR4 ;  /* 0x00000004ff047e24 */ /* 0x010fe4000f8e00ff */
[----:B------:R-:W-:Y:S01]  /*4e10*/  IMAD.U32 R5, RZ, RZ, UR5 ;  /* 0x00000005ff057e24 */ /* 0x000fe2000f8e00ff */
[----:B--23--:R0:W-:Y:S06]  /*4e20*/  STL.128 [R1], R8 ;  /* 0x0000000801007387 */ /* 0x00c1ec0000100c00 */
[----:B------:R-:W-:-:S07]  /*4e30*/  LEPC R20, `(.L_x_51) ;  /* 0x000000001014794e */ /* 0x000fce0000000000 */
[----:B0-----:R-:W-:Y:S05]  /*4e40*/  CALL.ABS.NOINC R12 ;  /* 0x000000000c007343 */ /* 0x001fea0003c00000 */
.L_x_51:
        /* <DEDUP_REMOVED lines=17> */
.L_x_52:
        /* <DEDUP_REMOVED lines=17> */
.L_x_53:
        /* <DEDUP_REMOVED lines=17> */
.L_x_54:
        /* <DEDUP_REMOVED lines=17> */
.L_x_55:
[----:B------:R0:W1:Y:S01]  /*5290*/  LDC.64 R8, c[0x4][R31] ;  /* 0x010000001f087b82 */ /* 0x0000620000000a00 */
[----:B------:R-:W2:Y:S01]  /*52a0*/  LDCU.64 UR4, c[0x4][0x18] ;  /* 0x01000300ff0477ac */ /* 0x000ea20008000a00 */
[----:B------:R-:W-:Y:S01]  /*52b0*/  CS2R R6, SRZ ;  /* 0x0000000000067805 */ /* 0x000fe2000001ff00 */
[----:B--2---:R-:W-:Y:S02]  /*52c0*/  IMAD.U32 R4, RZ, RZ, UR4 ;  /* 0x00000004ff047e24 */ /* 0x004fe4000f8e00ff */
[----:B0-----:R-:W-:-:S07]  /*52d0*/  IMAD.U32 R5, RZ, RZ, UR5 ;  /* 0x00000005ff057e24 */ /* 0x001fce000f8e00ff */
[----:B------:R-:W-:-:S07]  /*52e0*/  LEPC R20, `(.L_x_47) ;  /* 0x000000001014794e */ /* 0x000fce0000000000 */
[----:B-1----:R-:W-:Y:S05]  /*52f0*/  CALL.ABS.NOINC R8 ;  /* 0x0000000008007343 */ /* 0x002fea0003c00000 */
.L_x_47:
[----:B------:R-:W-:Y:S05]  /*5300*/  BSYNC.RECONVERGENT B7 ;  /* 0x0000000000077941 */ /* 0x000fea0003800200 */
.L_x_46:
[----:B0-2---:R-:W0:Y:S01]  /*5310*/  LDC.64 R4, c[0x0][0x398] ;  /* 0x0000e600ff047b82 */ /* 0x005e220000000a00 */
[----:B------:R-:W-:Y:S01]  /*5320*/  UMOV UR4, 0xffffffff ;  /* 0xffffffff00047882 */ /* 0x000fe20000000000 */
[----:B0-----:R-:W-:-:S04]  /*5330*/  ISETP.NE.U32.AND P0, PT, R4, RZ, PT ;  /* 0x000000ff0400720c */ /* 0x001fc80003f05070 */
[----:B------:R-:W-:Y:S01]  /*5340*/  ISETP.NE.AND.EX P0, PT, R5, RZ, PT, P0 ;  /* 0x000000ff0500720c */ /* 0x000fe20003f05300 */
[----:B------:R-:W-:-:S12]  /*5350*/  BRA.DIV UR4, `(.L_x_56) ;  /* 0x0000002204187947 */ /* 0x000fd8000b800000 */
[----:B------:R-:W-:Y:S06]  /*5360*/  BAR.SYNC.DEFER_BLOCKING 0x0 ;  /* 0x0000000000007b1d */ /* 0x000fec0000010000 */
.L_x_108:
[----:B------:R-:W-:Y:S01]  /*5370*/  CS2R R40, SRZ ;  /* 0x0000000000287805 */ /* 0x000fe2000001ff00 */
[----:B------:R-:W-:Y:S06]  /*5380*/  @!P0 BRA `(.L_x_57) ;  /* 0x0000001000488947 */ /* 0x000fec0003800000 */
[----:B------:R-:W-:Y:S01]  /*5390*/  ISETP.GE.U32.AND P0, PT, R4, 0x4, PT ;  /* 0x000000040400780c */ /* 0x000fe20003f06070 */
[----:B------:R-:W-:Y:S01]  /*53a0*/  IMAD.MOV.U32 R0, RZ, RZ, RZ ;  /* 0x000000ffff007224 */ /* 0x000fe200078e00ff */
[----:B------:R-:W-:Y:S01]  /*53b0*/  CS2R R40, SRZ ;  /* 0x0000000000287805 */ /* 0x000fe2000001ff00 */
[----:B------:R-:W-:Y:S01]  /*53c0*/  IMAD.MOV.U32 R3, RZ, RZ, RZ ;  /* 0x000000ffff037224 */ /* 0x000fe200078e00ff */
[----:B------:R-:W-:-:S13]  /*53d0*/  ISETP.GE.U32.AND.EX P0, PT, R5, RZ, PT, P0 ;  /* 0x000000ff0500720c */ /* 0x000fda0003f06100 */
[----:B------:R-:W-:Y:S05]  /*53e0*/  @!P0 BRA `(.L_x_58) ;  /* 0x0000000800708947 */ /* 0x000fea0003800000 */
[----:B------:R-:W-:Y:S01]  /*53f0*/  BSSY.RECONVERGENT B0, `(.L_x_59) ;  /* 0x0000098000007945 */ /* 0x000fe20003800200 */
[----:B------:R-:W-:Y:S01]  /*5400*/  IMAD.MOV.U32 R3, RZ, RZ, RZ ;  /* 0x000000ffff037224 */ /* 0x000fe200078e00ff */
[----:B------:R-:W-:Y:S01]  /*5410*/  CS2R R40, SRZ ;  /* 0x0000000000287805 */ /* 0x000fe2000001ff00 */
[----:B------:R-:W-:-:S07]  /*5420*/  IMAD.MOV.U32 R48, RZ, RZ, RZ ;  /* 0x000000ffff307224 */ /* 0x000fce00078e00ff */
.L_x_75:
[----:B------:R-:W0:Y:S01]  /*5430*/  LDCU.128 UR4, c[0x0][0x380] ;  /* 0x00007000ff0477ac */ /* 0x000e220008000c00 */
[----:B-1-34-:R-:W-:Y:S01]  /*5440*/  IMAD.SHL.U32 R6, R3, 0x8, RZ ;  /* 0x0000000803067824 */ /* 0x01afe200078e00ff */
[C---:B------:R-:W-:Y:S02]  /*5450*/  R2UR UR8, R38.reuse ;  /* 0x00000000260872ca */ /* 0x040fe400000e0000 */
[C---:B------:R-:W-:Y:S02]  /*5460*/  R2UR UR9, R39.reuse ;  /* 0x00000000270972ca */ /* 0x040fe400000e0000 */
[----:B------:R-:W-:Y:S02]  /*5470*/  R2UR UR10, R38 ;  /* 0x00000000260a72ca */ /* 0x000fe400000e0000 */
[----:B------:R-:W-:Y:S02]  /*5480*/  R2UR UR11, R39 ;  /* 0x00000000270b72ca */ /* 0x000fe400000e0000 */
[----:B------:R-:W-:-:S02]  /*5490*/  SHF.L.U64.HI R0, R3, 0x3, R48 ;  /* 0x0000000303007819 */ /* 0x000fc40000010230 */
[C---:B0-----:R-:W-:Y:S01]  /*54a0*/  IADD3 R4, P0, PT, R6.reuse, UR4, RZ ;  /* 0x0000000406047c10 */ /* 0x041fe2000ff1e0ff */
[----:B------:R-:W0:Y:S01]  /*54b0*/  LDCU UR4, c[0x0][0x39c] ;  /* 0x00007380ff0477ac */ /* 0x000e220008000800 */
[----:B------:R-:W-:Y:S02]  /*54c0*/  IADD3 R6, P1, PT, R6, UR6, RZ ;  /* 0x0000000606067c10 */ /* 0x000fe4000ff3e0ff */
[C---:B------:R-:W-:Y:S02]  /*54d0*/  IADD3.X R5, PT, PT, R0.reuse, UR5, RZ, P0, !PT ;  /* 0x0000000500057c10 */ /* 0x040fe400087fe4ff */
[----:B------:R-:W-:-:S03]  /*54e0*/  IADD3.X R7, PT, PT, R0, UR7, RZ, P1, !PT ;  /* 0x0000000700077c10 */ /* 0x000fc60008ffe4ff */
[----:B------:R-:W2:Y:S04]  /*54f0*/  LDG.E.64 R42, desc[UR8][R4.64] ;  /* 0x00000008042a7981 */ /* 0x000ea8000c1e1b00 */
[----:B------:R-:W2:Y:S01]  /*5500*/  LDG.E.64 R8, desc[UR10][R6.64] ;  /* 0x0000000a06087981 */ /* 0x000ea2000c1e1b00 */
[----:B------:R-:W-:Y:S01]  /*5510*/  IADD3 R3, P0, PT, R3, 0x4, RZ ;  /* 0x0000000403037810 */ /* 0x000fe20007f1e0ff */
[----:B------:R-:W-:Y:S01]  /*5520*/  BSSY.RECONVERGENT B1, `(.L_x_60) ;  /* 0x0000009000017945 */ /* 0x000fe20003800200 */
[----:B------:R-:W-:-:S03]  /*5530*/  MOV R0, 0x55b0 ;  /* 0x000055b000007802 */ /* 0x000fc60000000f00 */
[----:B------:R-:W-:Y:S01]  /*5540*/  IMAD.X R48, RZ, RZ, R48, P0 ;  /* 0x000000ffff307224 */ /* 0x000fe200000e0630 */
[----:B------:R-:W-:-:S04]  /*5550*/  ISETP.NE.U32.AND P0, PT, R3, R26, PT ;  /* 0x0000001a0300720c */ /* 0x000fc80003f05070 */
[----:B0-----:R-:W-:Y:S01]  /*5560*/  ISETP.NE.AND.EX P0, PT, R48, UR4, PT, P0 ;  /* 0x0000000430007c0c */ /* 0x001fe2000bf05300 */
[----:B--2---:R-:W-:-:S08]  /*5570*/  DADD R42, R42, -R8 ;  /* 0x000000002a2a7229 */ /* 0x004fd00000000808 */
[----:B------:R-:W-:-:S10]  /*5580*/  DADD R10, -RZ, |R42| ;  /* 0x00000000ff0a7229 */ /* 0x000fd4000000052a */
[----:B------:R-:W-:-:S07]  /*5590*/  IMAD.MOV.U32 R31, RZ, RZ, R11 ;  /* 0x000000ffff1f7224 */ /* 0x000fce00078e000b */
[----:B------:R-:W-:Y:S05]  /*55a0*/  CALL.REL.NOINC `($_Z14calculateValuePdS_P11VarsToSharemb$__internal_accurate_pow) ;  /* 0x0000002000987944 */ /* 0x000fea0003c00000 */
[----:B------:R-:W-:Y:S05]  /*55b0*/  BSYNC.RECONVERGENT B1 ;  /* 0x0000000000017941 */ /* 0x000fea0003800200 */
.L_x_60:
[C---:B------:R-:W-:Y:S01]  /*55c0*/  DADD R8, R42.reuse, 2 ;  /* 0x400000002a087429 */ /* 0x040fe20000000000 */
[----:B------:R-:W-:Y:S01]  /*55d0*/  BSSY.RECONVERGENT B1, `(.L_x_61) ;  /* 0x000000d000017945 */ /* 0x000fe20003800200 */
[----:B------:R-:W-:-:S06]  /*55e0*/  DSETP.NEU.AND P1, PT, R42, RZ, PT ;  /* 0x000000ff2a00722a */ /* 0x000fcc0003f2d000 */
[----:B------:R-:W-:Y:S02]  /*55f0*/  FSEL R12, R12, RZ, P1 ;  /* 0x000000ff0c0c7208 */ /* 0x000fe40000800000 */
[----:B------:R-:W-:Y:S02]  /*5600*/  LOP3.LUT R8, R9, 0x7ff00000, RZ, 0xc0, !PT ;  /* 0x7ff0000009087812 */ /* 0x000fe400078ec0ff */
[----:B------:R-:W-:Y:S02]  /*5610*/  FSEL R13, R20, RZ, P1 ;  /* 0x000000ff140d7208 */ /* 0x000fe40000800000 */
[----:B------:R-:W-:-:S13]  /*5620*/  ISETP.NE.AND P2, PT, R8, 0x7ff00000, PT ;  /* 0x7ff000000800780c */ /* 0x000fda0003f45270 */
[----:B------:R-:W-:Y:S05]  /*5630*/  @P2 BRA `(.L_x_62) ;  /* 0x0000000000182947 */ /* 0x000fea0003800000 */
[----:B------:R-:W-:-:S14]  /*5640*/  DSETP.NAN.AND P1, PT, R42, R42, PT ;  /* 0x0000002a2a00722a */ /* 0x000fdc0003f28000 */
[----:B------:R-:W-:Y:S01]  /*5650*/  @P1 DADD R12, R42, 2 ;  /* 0x400000002a0c1429 */ /* 0x000fe20000000000 */
[----:B------:R-:W-:Y:S10]  /*5660*/  @P1 BRA `(.L_x_62) ;  /* 0x00000000000c1947 */ /* 0x000ff40003800000 */
[----:B------:R-:W-:-:S14]  /*5670*/  DSETP.NEU.AND P1, PT, |R42|, +INF , PT ;  /* 0x7ff000002a00742a */ /* 0x000fdc0003f2d200 */
[----:B------:R-:W-:Y:S02]  /*5680*/  @!P1 IMAD.MOV.U32 R12, RZ, RZ, 0x0 ;  /* 0x00000000ff0c9424 */ /* 0x000fe400078e00ff */
[----:B------:R-:W-:-:S07]  /*5690*/  @!P1 IMAD.MOV.U32 R13, RZ, RZ, 0x7ff00000 ;  /* 0x7ff00000ff0d9424 */ /* 0x000fce00078e00ff */
.L_x_62:
[----:B------:R-:W-:Y:S05]  /*56a0*/  BSYNC.RECONVERGENT B1 ;  /* 0x0000000000017941 */ /* 0x000fea0003800200 */
.L_x_61:
[C---:B------:R-:W-:Y:S02]  /*56b0*/  R2UR UR4, R38.reuse ;  /* 0x00000000260472ca */ /* 0x040fe400000e0000 */
[C---:B------:R-:W-:Y:S02]  /*56c0*/  R2UR UR5, R39.reuse ;  /* 0x00000000270572ca */ /* 0x040fe400000e0000 */
[----:B------:R-:W-:Y:S02]  /*56d0*/  R2UR UR6, R38 ;  /* 0x00000000260672ca */ /* 0x000fe400000e0000 */
[----:B------:R-:W-:-:S09]  /*56e0*/  R2UR UR7, R39 ;  /* 0x00000000270772ca */ /* 0x000fd200000e0000 */
[----:B------:R-:W2:Y:S04]  /*56f0*/  LDG.E.64 R8, desc[UR4][R4.64+0x8] ;  /* 0x0000080404087981 */ /* 0x000ea8000c1e1b00 */
[----:B------:R-:W2:Y:S01]  /*5700*/  LDG.E.64 R10, desc[UR6][R6.64+0x8] ;  /* 0x00000806060a7981 */ /* 0x000ea2000c1e1b00 */
[----:B------:R-:W-:Y:S01]  /*5710*/  DSETP.NEU.AND P1, PT, R42, 1, PT ;  /* 0x3ff000002a00742a */ /* 0x000fe20003f2d000 */
[----:B------:R-:W-:Y:S01]  /*5720*/  BSSY.RECONVERGENT B1, `(.L_x_63) ;  /* 0x0000009000017945 */ /* 0x000fe20003800200 */
[----:B------:R-:W-:-:S04]  /*5730*/  MOV R0, 0x57b0 ;  /* 0x000057b000007802 */ /* 0x000fc80000000f00 */
[----:B------:R-:W-:Y:S02]  /*5740*/  FSEL R42, R12, RZ, P1 ;  /* 0x000000ff0c2a7208 */ /* 0x000fe40000800000 */
[----:B------:R-:W-:-:S06]  /*5750*/  FSEL R43, R13, 1.875, P1 ;  /* 0x3ff000000d2b7808 */ /* 0x000fcc0000800000 */
[----:B------:R-:W-:Y:S02]  /*5760*/  DADD R42, R40, R42 ;  /* 0x00000000282a7229 */ /* 0x000fe4000000002a */
[----:B--2---:R-:W-:-:S08]  /*5770*/  DADD R8, R8, -R10 ;  /* 0x0000000008087229 */ /* 0x004fd0000000080a */
[----:B------:R-:W-:-:S10]  /*5780*/  DADD R10, -RZ, |R8| ;  /* 0x00000000ff0a7229 */ /* 0x000fd40000000508 */
[----:B------:R-:W-:-:S07]  /*5790*/  IMAD.MOV.U32 R31, RZ, RZ, R11 ;  /* 0x000000ffff1f7224 */ /* 0x000fce00078e000b */
[----:B------:R-:W-:Y:S05]  /*57a0*/  CALL.REL.NOINC `($_Z14calculateValuePdS_P11VarsToSharemb$__internal_accurate_pow) ;  /* 0x0000002000187944 */ /* 0x000fea0003c00000 */
[----:B------:R-:W-:Y:S05]  /*57b0*/  BSYNC.RECONVERGENT B1 ;  /* 0x0000000000017941 */ /* 0x000fea0003800200 */
.L_x_63:
        /* <DEDUP_REMOVED lines=9> */
[----:B------:R-:W-:Y:S05]  /*5850*/  @P1 BRA `(.L_x_66) ;  /* 0x0000000000141947 */ /* 0x000fea0003800000 */
[----:B------:R-:W-:-:S14]  /*5860*/  DSETP.NEU.AND P1, PT, |R8|, +INF , PT ;  /* 0x7ff000000800742a */ /* 0x000fdc0003f2d200 */
[----:B------:R-:W-:Y:S05]  /*5870*/  @P1 BRA `(.L_x_65) ;  /* 0x0000000000101947 */ /* 0x000fea0003800000 */
[----:B------:R-:W-:Y:S02]  /*5880*/  IMAD.MOV.U32 R12, RZ, RZ, 0x0 ;  /* 0x00000000ff0c7424 */ /* 0x000fe400078e00ff */
[----:B------:R-:W-:Y:S01]  /*5890*/  IMAD.MOV.U32 R13, RZ, RZ, 0x7ff00000 ;  /* 0x7ff00000ff0d7424 */ /* 0x000fe200078e00ff */
[----:B------:R-:W-:Y:S06]  /*58a0*/  BRA `(.L_x_65) ;  /* 0x0000000000047947 */ /* 0x000fec0003800000 */
.L_x_66:
[----:B------:R-:W-:-:S11]  /*58b0*/  DADD R12, R8, 2 ;  /* 0x40000000080c7429 */ /* 0x000fd60000000000 */
.L_x_65:
[----:B------:R-:W-:Y:S05]  /*58c0*/  BSYNC.RECONVERGENT B1 ;  /* 0x0000000000017941 */ /* 0x000fea0003800200 */
.L_x_64:
        /* <DEDUP_REMOVED lines=17> */
.L_x_67:
        /* <DEDUP_REMOVED lines=15> */
.L_x_70:
[----:B------:R-:W-:-:S11]  /*5ad0*/  DADD R12, R40, 2 ;  /* 0x40000000280c7429 */ /* 0x000fd60000000000 */
.L_x_69:
[----:B------:R-:W-:Y:S05]  /*5ae0*/  BSYNC.RECONVERGENT B1 ;  /* 0x0000000000017941 */ /* 0x000fea0003800200 */
.L_x_68:
        /* <DEDUP_REMOVED lines=14> */
[----:B------:R-:W-:Y:S02]  /*5bd0*/  IMAD.MOV.U32 R10, RZ, RZ, R14 ;  /* 0x000000ffff0a7224 */ /* 0x000fe400078e000e */
[----:B------:R-:W-:-:S07]  /*5be0*/  IMAD.MOV.U32 R31, RZ, RZ, R15 ;  /* 0x000000ffff1f7224 */ /* 0x000fce00078e000f */
[----:B------:R-:W-:Y:S05]  /*5bf0*/  CALL.REL.NOINC `($_Z14calculateValuePdS_P11VarsToSharemb$__internal_accurate_pow) ;  /* 0x0000001c00047944 */ /* 0x000fea0003c00000 */
[----:B------:R-:W-:Y:S05]  /*5c00*/  BSYNC.RECONVERGENT B1 ;  /* 0x0000000000017941 */ /* 0x000fea0003800200 */
.L_x_71:
        /* <DEDUP_REMOVED lines=15> */
.L_x_74:
[----:B------:R-:W-:-:S11]  /*5d00*/  DADD R12, R8, 2 ;  /* 0x40000000080c7429 */ /* 0x000fd60000000000 */
.L_x_73:
[----:B------:R-:W-:Y:S05]  /*5d10*/  BSYNC.RECONVERGENT B1 ;  /* 0x0000000000017941 */ /* 0x000fea0003800200 */
.L_x_72:
[----:B------:R-:W-:-:S06]  /*5d20*/  DSETP.NEU.AND P1, PT, R8, 1, PT ;  /* 0x3ff000000800742a */ /* 0x000fcc0003f2d000 */
[----:B------:R-:W-:Y:S02]  /*5d30*/  FSEL R40, R12, RZ, P1 ;  /* 0x000000ff0c287208 */ /* 0x000fe40000800000 */
[----:B------:R-:W-:-:S06]  /*5d40*/  FSEL R41, R13, 1.875, P1 ;  /* 0x3ff000000d297808 */ /* 0x000fcc0000800000 */
[----:B------:R-:W-:Y:S01]  /*5d50*/  DADD R40, R42, R40 ;  /* 0x000000002a287229 */ /* 0x000fe20000000028 */
[----:B------:R-:W-:Y:S10]  /*5d60*/  @P0 BRA `(.L_x_75) ;  /* 0xfffffff400b00947 */ /* 0x000ff4000383ffff */
[----:B------:R-:W-:Y:S05]  /*5d70*/  BSYNC.RECONVERGENT B0 ;  /* 0x0000000000007941 */ /* 0x000fea0003800200 */
.L_x_59:
[----:B------:R-:W0:Y:S01]  /*5d80*/  LDCU UR4, c[0x0][0x39c] ;  /* 0x00007380ff0477ac */ /* 0x000e220008000800 */
[----:B------:R-:W-:Y:S02]  /*5d90*/  IMAD.MOV.U32 R0, RZ, RZ, R26 ;  /* 0x000000ffff007224 */ /* 0x000fe400078e001a */
[----:B0-----:R-:W-:-:S07]  /*5da0*/  IMAD.U32 R3, RZ, RZ, UR4 ;  /* 0x00000004ff037e24 */ /* 0x001fce000f8e00ff */
.L_x_58:
[----:B------:R-:W-:-:S04]  /*5db0*/  ISETP.NE.U32.AND P0, PT, R23, RZ, PT ;  /* 0x000000ff1700720c */ /* 0x000fc80003f05070 */
[----:B------:R-:W-:-:S13]  /*5dc0*/  ISETP.NE.AND.EX P0, PT, RZ, RZ, PT, P0 ;  /* 0x000000ffff00720c */ /* 0x000fda0003f05300 */
[----:B------:R-:W-:Y:S05]  /*5dd0*/  @!P0 BRA `(.L_x_57) ;  /* 0x0000000400b48947 */ /* 0x000fea0003800000 */
[----:B------:R-:W0:Y:S01]  /*5de0*/  LDCU.128 UR4, c[0x0][0x380] ;  /* 0x00007000ff0477ac */ /* 0x000e220008000c00 */
[----:B-1-34-:R-:W-:Y:S01]  /*5df0*/  IMAD.SHL.U32 R6, R0, 0x8, RZ ;  /* 0x0000000800067824 */ /* 0x01afe200078e00ff */
[C---:B------:R-:W-:Y:S02]  /*5e00*/  R2UR UR8, R38.reuse ;  /* 0x00000000260872ca */ /* 0x040fe400000e0000 */
[C---:B------:R-:W-:Y:S02]  /*5e10*/  R2UR UR9, R39.reuse ;  /* 0x00000000270972ca */ /* 0x040fe400000e0000 */
[----:B------:R-:W-:Y:S02]  /*5e20*/  R2UR UR10, R38 ;  /* 0x00000000260a72ca */ /* 0x000fe400000e0000 */
[----:B------:R-:W-:Y:S02]  /*5e30*/  R2UR UR11, R39 ;  /* 0x00000000270b72ca */ /* 0x000fe400000e0000 */
[----:B------:R-:W-:-:S02]  /*5e40*/  SHF.L.U64.HI R0, R0, 0x3, R3 ;  /* 0x0000000300007819 */ /* 0x000fc40000010203 */
[C---:B0-----:R-:W-:Y:S02]  /*5e50*/  IADD3 R8, P0, PT, R6.reuse, UR4, RZ ;  /* 0x0000000406087c10 */ /* 0x041fe4000ff1e0ff */
[----:B------:R-:W-:Y:S02]  /*5e60*/  IADD3 R6, P1, PT, R6, UR6, RZ ;  /* 0x0000000606067c10 */ /* 0x000fe4000ff3e0ff */
[C---:B------:R-:W-:Y:S02]  /*5e70*/  IADD3.X R9, PT, PT, R0.reuse, UR5, RZ, P0, !PT ;  /* 0x0000000500097c10 */ /* 0x040fe400087fe4ff */
[----:B------:R-:W-:-:S03]  /*5e80*/  IADD3.X R7, PT, PT, R0, UR7, RZ, P1, !PT ;  /* 0x0000000700077c10 */ /* 0x000fc60008ffe4ff */
[----:B------:R-:W2:Y:S04]  /*5e90*/  LDG.E.64 R4, desc[UR8][R8.64] ;  /* 0x0000000808047981 */ /* 0x000ea8000c1e1b00 */
[----:B------:R-:W2:Y:S01]  /*5ea0*/  LDG.E.64 R10, desc[UR10][R6.64] ;  /* 0x0000000a060a7981 */ /* 0x000ea2000c1e1b00 */
[----:B------:R-:W-:Y:S01]  /*5eb0*/  BSSY.RECONVERGENT B0, `(.L_x_76) ;  /* 0x0000006000007945 */ /* 0x000fe20003800200 */
[----:B------:R-:W-:Y:S01]  /*5ec0*/  MOV R0, 0x5f10 ;  /* 0x00005f1000007802 */ /* 0x000fe20000000f00 */
[----:B--2---:R-:W-:-:S08]  /*5ed0*/  DADD R4, R4, -R10 ;  /* 0x0000000004047229 */ /* 0x004fd0000000080a */
[----:B------:R-:W-:-:S10]  /*5ee0*/  DADD R10, -RZ, |R4| ;  /* 0x00000000ff0a7229 */ /* 0x000fd40000000504 */
[----:B------:R-:W-:-:S07]  /*5ef0*/  IMAD.MOV.U32 R31, RZ, RZ, R11 ;  /* 0x000000ffff1f7224 */ /* 0x000fce00078e000b */
[----:B------:R-:W-:Y:S05]  /*5f00*/  CALL.REL.NOINC `($_Z14calculateValuePdS_P11VarsToSharemb$__internal_accurate_pow) ;  /* 0x0000001800407944 */ /* 0x000fea0003c00000 */
[----:B------:R-:W-:Y:S05]  /*5f10*/  BSYNC.RECONVERGENT B0 ;  /* 0x0000000000007941 */ /* 0x000fea0003800200 */
.L_x_76:
[C---:B------:R-:W-:Y:S02]  /*5f20*/  DADD R10, R4.reuse, 2 ;  /* 0x40000000040a7429 */ /* 0x040fe40000000000 */
        /* <DEDUP_REMOVED lines=13> */
.L_x_78:
[----:B------:R-:W-:-:S11]  /*6000*/  DADD R12, R4, 2 ;  /* 0x40000000040c7429 */ /* 0x000fd60000000000 */
.L_x_77:
[----:B------:R-:W-:Y:S01]  /*6010*/  ISETP.NE.U32.AND P0, PT, R23, 0x1, PT ;  /* 0x000000011700780c */ /* 0x000fe20003f05070 */
[----:B------:R-:W-:-:S03]  /*6020*/  DSETP.NEU.AND P1, PT, R4, 1, PT ;  /* 0x3ff000000400742a */ /* 0x000fc60003f2d000 */
[----:B------:R-:W-:-:S03]  /*6030*/  ISETP.NE.AND.EX P0, PT, RZ, RZ, PT, P0 ;  /* 0x000000ffff00720c */ /* 0x000fc60003f05300 */
[----:B------:R-:W-:Y:S02]  /*6040*/  FSEL R4, R12, RZ, P1 ;  /* 0x000000ff0c047208 */ /* 0x000fe40000800000 */
[----:B------:R-:W-:-:S06]  /*6050*/  FSEL R5, R13, 1.875, P1 ;  /* 0x3ff000000d057808 */ /* 0x000fcc0000800000 */
[----:B------:R-:W-:Y:S02]  /*6060*/  DADD R40, R40, R4 ;  /* 0x0000000028287229 */ /* 0x000fe40000000004 */
[----:B------:R-:W-:Y:S09]  /*6070*/  @!P0 BRA `(.L_x_57) ;  /* 0x00000004000c8947 */ /* 0x000ff20003800000 */
[C---:B------:R-:W-:Y:S02]  /*6080*/  R2UR UR4, R38.reuse ;  /* 0x00000000260472ca */ /* 0x040fe400000e0000 */
[C---:B------:R-:W-:Y:S02]  /*6090*/  R2UR UR5, R39.reuse ;  /* 0x00000000270572ca */ /* 0x040fe400000e0000 */
[----:B------:R-:W-:Y:S02]  /*60a0*/  R2UR UR6, R38 ;  /* 0x00000000260672ca */ /* 0x000fe400000e0000 */
[----:B------:R-:W-:-:S09]  /*60b0*/  R2UR UR7, R39 ;  /* 0x00000000270772ca */ /* 0x000fd200000e0000 */
        /* <DEDUP_REMOVED lines=9> */
.L_x_79:
        /* <DEDUP_REMOVED lines=14> */
.L_x_81:
[----:B------:R-:W-:-:S11]  /*6230*/  DADD R12, R4, 2 ;  /* 0x40000000040c7429 */ /* 0x000fd60000000000 */
.L_x_80:
        /* <DEDUP_REMOVED lines=20> */
.L_x_82:
        /* <DEDUP_REMOVED lines=14> */
.L_x_84:
[----:B------:R-:W-:-:S11]  /*6460*/  DADD R12, R4, 2 ;  /* 0x40000000040c7429 */ /* 0x000fd60000000000 */
.L_x_83:
[----:B------:R-:W-:-:S06]  /*6470*/  DSETP.NEU.AND P0, PT, R4, 1, PT ;  /* 0x3ff000000400742a */ /* 0x000fcc0003f0d000 */
[----:B------:R-:W-:Y:S02]  /*6480*/  FSEL R4, R12, RZ, P0 ;  /* 0x000000ff0c047208 */ /* 0x000fe40000000000 */
[----:B------:R-:W-:-:S06]  /*6490*/  FSEL R5, R13, 1.875, P0 ;  /* 0x3ff000000d057808 */ /* 0x000fcc0000000000 */
[----:B------:R-:W-:-:S11]  /*64a0*/  DADD R40, R40, R4 ;  /* 0x0000000028287229 */ /* 0x000fd60000000004 */
.L_x_57:
[----:B------:R-:W1:Y:S01]  /*64b0*/  MUFU.RSQ64H R5, R41 ;  /* 0x0000002900057308 */ /* 0x000e620000001c00 */
[----:B------:R-:W-:Y:S01]  /*64c0*/  VIADD R4, R41, 0xfcb00000 ;  /* 0xfcb0000029047836 */ /* 0x000fe20000000000 */
[----:B------:R-:W-:Y:S01]  /*64d0*/  BSSY.RECONVERGENT B0, `(.L_x_85) ;  /* 0x0000013000007945 */ /* 0x000fe20003800200 */
[----:B------:R-:W-:Y:S02]  /*64e0*/  IMAD.MOV.U32 R8, RZ, RZ, 0x0 ;  /* 0x00000000ff087424 */ /* 0x000fe400078e00ff */
[----:B------:R-:W-:Y:S01]  /*64f0*/  IMAD.MOV.U32 R9, RZ, RZ, 0x3fd80000 ;  /* 0x3fd80000ff097424 */ /* 0x000fe200078e00ff */
[----:B------:R-:W-:Y:S01]  /*6500*/  ISETP.GE.U32.AND P0, PT, R4, 0x7ca00000, PT ;  /* 0x7ca000000400780c */ /* 0x000fe20003f06070 */
[----:B-1-34-:R-:W-:-:S08]  /*6510*/  DMUL R6, R4, R4 ;  /* 0x0000000404067228 */ /* 0x01afd00000000000 */
[----:B------:R-:W-:-:S08]  /*6520*/  DFMA R6, -R6, R40, 1 ;  /* 0x3ff000000606742b */ /* 0x000fd00000000128 */
[----:B------:R-:W-:Y:S02]  /*6530*/  DFMA R8, R6, R8, 0.5 ;  /* 0x3fe000000608742b */ /* 0x000fe40000000008 */
[----:B------:R-:W-:-:S08]  /*6540*/  DMUL R6, R4, R6 ;  /* 0x0000000604067228 */ /* 0x000fd00000000000 */
[----:B------:R-:W-:-:S08]  /*6550*/  DFMA R10, R8, R6, R4 ;  /* 0x00000006080a722b */ /* 0x000fd00000000004 */
[----:B------:R-:W-:Y:S02]  /*6560*/  DMUL R12, R10, R40 ;  /* 0x000000280a0c7228 */ /* 0x000fe40000000000 */
[----:B------:R-:W-:Y:S02]  /*6570*/  VIADD R9, R11, 0xfff00000 ;  /* 0xfff000000b097836 */ /* 0x000fe40000000000 */
[----:B------:R-:W-:-:S04]  /*6580*/  IMAD.MOV.U32 R8, RZ, RZ, R10 ;  /* 0x000000ffff087224 */ /* 0x000fc800078e000a */
[----:B------:R-:W-:-:S08]  /*6590*/  DFMA R14, R12, -R12, R40 ;  /* 0x8000000c0c0e722b */ /* 0x000fd00000000028 */
[----:B------:R-:W-:Y:S01]  /*65a0*/  DFMA R6, R14, R8, R12 ;  /* 0x000000080e06722b */ /* 0x000fe2000000000c */
[----:B------:R-:W-:Y:S10]  /*65b0*/  @!P0 BRA `(.L_x_86) ;  /* 0x0000000000108947 */ /* 0x000ff40003800000 */
[----:B------:R-:W-:Y:S01]  /*65c0*/  IMAD.MOV.U32 R6, RZ, RZ, R40 ;  /* 0x000000ffff067224 */ /* 0x000fe200078e0028 */
[----:B------:R-:W-:Y:S01]  /*65d0*/  MOV R0, 0x6600 ;  /* 0x0000660000007802 */ /* 0x000fe20000000f00 */
[----:B------:R-:W-:-:S07]  /*65e0*/  IMAD.MOV.U32 R7, RZ, RZ, R41 ;  /* 0x000000ffff077224 */ /* 0x000fce00078e0029 */
[----:B------:R-:W-:Y:S05]  /*65f0*/  CALL.REL.NOINC `($__internal_0_$__cuda_sm20_dsqrt_rn_f64_mediumpath_v1) ;  /* 0x0000000c00d07944 */ /* 0x000fea0003c00000 */
.L_x_86:
[----:B------:R-:W-:Y:S05]  /*6600*/  BSYNC.RECONVERGENT B0 ;  /* 0x0000000000007941 */ /* 0x000fea0003800200 */
.L_x_85:
[----:B------:R-:W0:Y:S01]  /*6610*/  LDC.64 R4, c[0x0][0x390] ;  /* 0x0000e400ff047b82 */ /* 0x000e220000000a00 */
[----:B------:R-:W-:Y:S02]  /*6620*/  R2UR UR4, R38 ;  /* 0x00000000260472ca */ /* 0x000fe400000e0000 */
[----:B------:R-:W-:-:S13]  /*6630*/  R2UR UR5, R39 ;  /* 0x00000000270572ca */ /* 0x000fda00000e0000 */
[----:B0-----:R-:W2:Y:S02]  /*6640*/  LDG.E.64 R4, desc[UR4][R4.64+0x38] ;  /* 0x0000380404047981 */ /* 0x001ea4000c1e1b00 */
[----:B--2---:R-:W-:-:S14]  /*6650*/  DSETP.GEU.AND P0, PT, R6, R4, PT ;  /* 0x000000040600722a */ /* 0x004fdc0003f0e000 */
[----:B------:R-:W-:Y:S05]  /*6660*/  @!P0 BRA `(.L_x_87) ;  /* 0x0000000800a48947 */ /* 0x000fea0003800000 */
        /* <DEDUP_REMOVED lines=8> */
[----:B------:R-:W-:Y:S01]  /*66f0*/  BSSY.RECONVERGENT B1, `(.L_x_91) ;  /* 0x0000036000017945 */ /* 0x000fe20003800200 */
[----:B------:R-:W-:Y:S02]  /*6700*/  IMAD.MOV.U32 R0, RZ, RZ, RZ ;  /* 0x000000ffff007224 */ /* 0x000fe400078e00ff */
[----:B------:R-:W-:-:S07]  /*6710*/  IMAD.MOV.U32 R3, RZ, RZ, RZ ;  /* 0x000000ffff037224 */ /* 0x000fce00078e00ff */
.L_x_92:
[----:B0-----:R-:W0:Y:S01]  /*6720*/  LDCU.128 UR4, c[0x0][0x380] ;  /* 0x00007000ff0477ac */ /* 0x001e220008000c00 */
[----:B------:R-:W-:Y:S01]  /*6730*/  IMAD.SHL.U32 R6, R0, 0x8, RZ ;  /* 0x0000000800067824 */ /* 0x000fe200078e00ff */
[----:B------:R-:W-:Y:S02]  /*6740*/  R2UR UR8, R38 ;  /* 0x00000000260872ca */ /* 0x000fe400000e0000 */
[----:B------:R-:W-:Y:S02]  /*6750*/  R2UR UR9, R39 ;  /* 0x00000000270972ca */ /* 0x000fe400000e0000 */
[----:B------:R-:W-:Y:S02]  /*6760*/  SHF.L.U64.HI R7, R0, 0x3, R3 ;  /* 0x0000000300077819 */ /* 0x000fe40000010203 */
[----:B0-----:R-:W-:-:S04]  /*6770*/  IADD3 R4, P0, PT, R6, UR6, RZ ;  /* 0x0000000606047c10 */ /* 0x001fc8000ff1e0ff */
[----:B------:R-:W-:-:S05]  /*6780*/  IADD3.X R5, PT, PT, R7, UR7, RZ, P0, !PT ;  /* 0x0000000707057c10 */ /* 0x000fca00087fe4ff */
[----:B------:R-:W2:Y:S01]  /*6790*/  LDG.E.64 R8, desc[UR8][R4.64] ;  /* 0x0000000804087981 */ /* 0x000ea2000c1e1b00 */
[----:B------:R-:W-:Y:S02]  /*67a0*/  R2UR UR6, R38 ;  /* 0x00000000260672ca */ /* 0x000fe400000e0000 */
[----:B------:R-:W-:Y:S02]  /*67b0*/  R2UR UR7, R39 ;  /* 0x00000000270772ca */ /* 0x000fe400000e0000 */
[----:B------:R-:W-:-:S04]  /*67c0*/  IADD3 R6, P0, PT, R6, UR4, RZ ;  /* 0x0000000406067c10 */ /* 0x000fc8000ff1e0ff */
[----:B------:R-:W-:Y:S02]  /*67d0*/  IADD3.X R7, PT, PT, R7, UR5, RZ, P0, !PT ;  /* 0x0000000507077c10 */ /* 0x000fe400087fe4ff */
[----:B------:R-:W-:-:S05]  /*67e0*/  R2UR UR4, R38 ;  /* 0x00000000260472ca */ /* 0x000fca00000e0000 */
[----:B--2---:R0:W-:Y:S04]  /*67f0*/  STG.E.64 desc[UR6][R6.64], R8 ;  /* 0x0000000806007986 */ /* 0x0041e8000c101b06 */
[----:B------:R-:W2:Y:S01]  /*6800*/  LDG.E.64 R10, desc[UR8][R4.64+0x8] ;  /* 0x00000808040a7981 */ /* 0x000ea2000c1e1b00 */
[----:B------:R-:W-:-:S13]  /*6810*/  R2UR UR5, R39 ;  /* 0x00000000270572ca */ /* 0x000fda00000e0000 */
[----:B--2---:R1:W-:Y:S04]  /*6820*/  STG.E.64 desc[UR4][R6.64+0x8], R10 ;  /* 0x0000080a06007986 */ /* 0x0043e8000c101b04 */
[----:B------:R-:W2:Y:S04]  /*6830*/  LDG.E.64 R12, desc[UR6][R4.64+0x10] ;  /* 0x00001006040c7981 */ /* 0x000ea8000c1e1b00 */
[----:B--2---:R2:W-:Y:S04]  /*6840*/  STG.E.64 desc[UR4][R6.64+0x10], R12 ;  /* 0x0000100c06007986 */ /* 0x0045e8000c101b04 */
[----:B------:R-:W3:Y:S04]  /*6850*/  LDG.E.64 R14, desc[UR6][R4.64+0x18] ;  /* 0x00001806040e7981 */ /* 0x000ee8000c1e1b00 */
[----:B---3--:R3:W-:Y:S04]  /*6860*/  STG.E.64 desc[UR4][R6.64+0x18], R14 ;  /* 0x0000180e06007986 */ /* 0x0087e8000c101b04 */
[----:B0-----:R-:W4:Y:S04]  /*6870*/  LDG.E.64 R8, desc[UR6][R4.64+0x20] ;  /* 0x0000200604087981 */ /* 0x001f28000c1e1b00 */
[----:B----4-:R0:W-:Y:S04]  /*6880*/  STG.E.64 desc[UR4][R6.64+0x20], R8 ;  /* 0x0000200806007986 */ /* 0x0101e8000c101b04 */
[----:B-1----:R-:W4:Y:S04]  /*6890*/  LDG.E.64 R10, desc[UR6][R4.64+0x28] ;  /* 0x00002806040a7981 */ /* 0x002f28000c1e1b00 */
[----:B----4-:R1:W-:Y:S04]  /*68a0*/  STG.E.64 desc[UR4][R6.64+0x28], R10 ;  /* 0x0000280a06007986 */ /* 0x0103e8000c101b04 */
[----:B--2---:R-:W2:Y:S04]  /*68b0*/  LDG.E.64 R12, desc[UR6][R4.64+0x30] ;  /* 0x00003006040c7981 */ /* 0x004ea8000c1e1b00 */
[----:B--2---:R2:W-:Y:S04]  /*68c0*/  STG.E.64 desc[UR4][R6.64+0x30], R12 ;  /* 0x0000300c06007986 */ /* 0x0045e8000c101b04 */
[----:B---3--:R-:W3:Y:S04]  /*68d0*/  LDG.E.64 R14, desc[UR6][R4.64+0x38] ;  /* 0x00003806040e7981 */ /* 0x008ee8000c1e1b00 */
        /* <DEDUP_REMOVED lines=13> */
[----:B--2---:R-:W2:Y:S01]  /*69b0*/  LDG.E.64 R12, desc[UR6][R4.64+0x70] ;  /* 0x00007006040c7981 */ /* 0x004ea2000c1e1b00 */
[----:B------:R-:W-:-:S05]  /*69c0*/  IADD3 R0, P0, PT, R0, 0x10, RZ ;  /* 0x0000001000007810 */ /* 0x000fca0007f1e0ff */
[----:B------:R-:W-:Y:S01]  /*69d0*/  IMAD.X R3, RZ, RZ, R3, P0 ;  /* 0x000000ffff037224 */ /* 0x000fe200000e0603 */
[----:B------:R-:W-:Y:S01]  /*69e0*/  ISETP.NE.U32.AND P0, PT, R0, R27, PT ;  /* 0x0000001b0000720c */ /* 0x000fe20003f05070 */
[----:B--2---:R0:W-:Y:S01]  /*69f0*/  STG.E.64 desc[UR4][R6.64+0x70], R12 ;  /* 0x0000700c06007986 */ /* 0x0041e2000c101b04 */
[----:B------:R-:W1:Y:S03]  /*6a00*/  LDCU UR4, c[0x0][0x39c] ;  /* 0x00007380ff0477ac */ /* 0x000e660008000800 */
[----:B---3--:R-:W2:Y:S01]  /*6a10*/  LDG.E.64 R14, desc[UR6][R4.64+0x78] ;  /* 0x00007806040e7981 */ /* 0x008ea2000c1e1b00 */
[----:B-1----:R-:W-:-:S03]  /*6a20*/  ISETP.NE.AND.EX P0, PT, R3, UR4, PT, P0 ;  /* 0x0000000403007c0c */ /* 0x002fc6000bf05300 */
[----:B--2---:R0:W-:Y:S10]  /*6a30*/  STG.E.64 desc[UR6][R6.64+0x78], R14 ;  /* 0x0000780e06007986 */ /* 0x0041f4000c101b06 */
[----:B------:R-:W-:Y:S05]  /*6a40*/  @P0 BRA `(.L_x_92) ;  /* 0xfffffffc00340947 */ /* 0x000fea000383ffff */
[----:B------:R-:W-:Y:S05]  /*6a50*/  BSYNC.RECONVERGENT B1 ;  /* 0x0000000000017941 */ /* 0x000fea0003800200 */
.L_x_91:
[----:B------:R-:W1:Y:S01]  /*6a60*/  LDCU UR4, c[0x0][0x39c] ;  /* 0x00007380ff0477ac */ /* 0x000e620008000800 */
[----:B------:R-:W-:Y:S02]  /*6a70*/  IMAD.MOV.U32 R0, RZ, RZ, R27 ;  /* 0x000000ffff007224 */ /* 0x000fe400078e001b */
[----:B-1----:R-:W-:-:S07]  /*6a80*/  IMAD.U32 R3, RZ, RZ, UR4 ;  /* 0x00000004ff037e24 */ /* 0x002fce000f8e00ff */
.L_x_90:
[----:B------:R-:W-:-:S04]  /*6a90*/  ISETP.NE.U32.AND P0, PT, R24, RZ, PT ;  /* 0x000000ff1800720c */ /* 0x000fc80003f05070 */
[----:B------:R-:W-:-:S13]  /*6aa0*/  ISETP.NE.AND.EX P0, PT, RZ, RZ, PT, P0 ;  /* 0x000000ffff00720c */ /* 0x000fda0003f05300 */
[----:B------:R-:W-:Y:S05]  /*6ab0*/  @!P0 BRA `(.L_x_89) ;  /* 0x00000004007c8947 */ /* 0x000fea0003800000 */
[----:B------:R-:W-:-:S04]  /*6ac0*/  IADD3 R4, P0, PT, R24, -0x1, RZ ;  /* 0xffffffff18047810 */ /* 0x000fc80007f1e0ff */
[----:B------:R-:W-:Y:S01]  /*6ad0*/  ISETP.GE.U32.AND P1, PT, R4, 0x7, PT ;  /* 0x000000070400780c */ /* 0x000fe20003f26070 */
[----:B------:R-:W-:Y:S01]  /*6ae0*/  IMAD.X R4, RZ, RZ, -0x1, P0 ;  /* 0xffffffffff047424 */ /* 0x000fe200000e06ff */
[----:B------:R-:W-:-:S04]  /*6af0*/  ISETP.NE.U32.AND P0, PT, R22, RZ, PT ;  /* 0x000000ff1600720c */ /* 0x000fc80003f05070 */
[----:B------:R-:W-:Y:S02]  /*6b00*/  ISETP.GE.U32.AND.EX P1, PT, R4, RZ, PT, P1 ;  /* 0x000000ff0400720c */ /* 0x000fe40003f26110 */
[----:B------:R-:W-:-:S11]  /*6b10*/  ISETP.NE.AND.EX P0, PT, RZ, RZ, PT, P0 ;  /* 0x000000ffff00720c */ /* 0x000fd60003f05300 */
[----:B------:R-:W-:Y:S05]  /*6b20*/  @!P1 BRA `(.L_x_93) ;  /* 0x00000000007c9947 */ /* 0x000fea0003800000 */
[----:B------:R-:W1:Y:S01]  /*6b30*/  LDCU.128 UR4, c[0x0][0x380] ;  /* 0x00007000ff0477ac */ /* 0x000e620008000c00 */
[----:B0-----:R-:W-:Y:S01]  /*6b40*/  IMAD.SHL.U32 R8, R0, 0x8, RZ ;  /* 0x0000000800087824 */ /* 0x001fe200078e00ff */
[----:B------:R-:W-:Y:S02]  /*6b50*/  R2UR UR8, R38 ;  /* 0x00000000260872ca */ /* 0x000fe400000e0000 */
[----:B------:R-:W-:Y:S02]  /*6b60*/  R2UR UR9, R39 ;  /* 0x00000000270972ca */ /* 0x000fe400000e0000 */
[----:B------:R-:W-:Y:S02]  /*6b70*/  SHF.L.U64.HI R9, R0, 0x3, R3 ;  /* 0x0000000300097819 */ /* 0x000fe40000010203 */
[----:B-1----:R-:W-:-:S04]  /*6b80*/  IADD3 R4, P1, PT, R8, UR6, RZ ;  /* 0x0000000608047c10 */ /* 0x002fc8000ff3e0ff */
        /* <DEDUP_REMOVED lines=17> */
[----:B-1----:R-:W5:Y:S04]  /*6ca0*/  LDG.E.64 R10, desc[UR6][R4.64+0x28] ;  /* 0x00002806040a7981 */ /* 0x002f68000c1e1b00 */
[----:B-----5:R4:W-:Y:S04]  /*6cb0*/  STG.E.64 desc[UR4][R8.64+0x28], R10 ;  /* 0x0000280a08007986 */ /* 0x0209e8000c101b04 */
[----:B--2---:R-:W2:Y:S04]  /*6cc0*/  LDG.E.64 R12, desc[UR6][R4.64+0x30] ;  /* 0x00003006040c7981 */ /* 0x004ea8000c1e1b00 */
[----:B--2---:R4:W-:Y:S04]  /*6cd0*/  STG.E.64 desc[UR4][R8.64+0x30], R12 ;  /* 0x0000300c08007986 */ /* 0x0049e8000c101b04 */
[----:B---3--:R-:W2:Y:S01]  /*6ce0*/  LDG.E.64 R14, desc[UR6][R4.64+0x38] ;  /* 0x00003806040e7981 */ /* 0x008ea2000c1e1b00 */
[----:B------:R-:W-:-:S05]  /*6cf0*/  IADD3 R0, P1, PT, R0, 0x8, RZ ;  /* 0x0000000800007810 */ /* 0x000fca0007f3e0ff */
[----:B------:R-:W-:Y:S01]  /*6d00*/  IMAD.X R3, RZ, RZ, R3, P1 ;  /* 0x000000ffff037224 */ /* 0x000fe200008e0603 */
[----:B--2---:R4:W-:Y:S07]  /*6d10*/  STG.E.64 desc[UR4][R8.64+0x38], R14 ;  /* 0x0000380e08007986 */ /* 0x0049ee000c101b04 */
.L_x_93:
[----:B------:R-:W-:Y:S05]  /*6d20*/  @!P0 BRA `(.L_x_89) ;  /* 0x0000000000e08947 */ /* 0x000fea0003800000 */
[----:B------:R-:W-:Y:S01]  /*6d30*/  IADD3 R4, P1, PT, R22, -0x1, RZ ;  /* 0xffffffff16047810 */ /* 0x000fe20007f3e0ff */
[----:B0---4-:R-:W0:Y:S03]  /*6d40*/  LDC.64 R12, c[0x0][0x388] ;  /* 0x0000e200ff0c7b82 */ /* 0x011e260000000a00 */
[----:B------:R-:W-:Y:S01]  /*6d50*/  ISETP.GE.U32.AND P0, PT, R4, 0x3, PT ;  /* 0x000000030400780c */ /* 0x000fe20003f06070 */
[----:B------:R-:W-:-:S04]  /*6d60*/  IMAD.X R4, RZ, RZ, -0x1, P1 ;  /* 0xffffffffff047424 */ /* 0x000fc800008e06ff */
[----:B------:R-:W1:Y:S01]  /*6d70*/  LDC.64 R8, c[0x0][0x380] ;  /* 0x0000e000ff087b82 */ /* 0x000e620000000a00 */
[----:B------:R-:W-:-:S13]  /*6d80*/  ISETP.GE.U32.AND.EX P0, PT, R4, RZ, PT, P0 ;  /* 0x000000ff0400720c */ /* 0x000fda0003f06100 */
[----:B------:R-:W-:Y:S01]  /*6d90*/  @P0 IMAD.SHL.U32 R15, R0, 0x8, RZ ;  /* 0x00000008000f0824 */ /* 0x000fe200078e00ff */
[----:B------:R-:W-:Y:S02]  /*6da0*/  @P0 R2UR UR4, R38 ;  /* 0x00000000260402ca */ /* 0x000fe400000e0000 */
[----:B------:R-:W-:Y:S02]  /*6db0*/  @P0 R2UR UR5, R39 ;  /* 0x00000000270502ca */ /* 0x000fe400000e0000 */
[----:B------:R-:W-:Y:S02]  /*6dc0*/  @P0 SHF.L.U64.HI R6, R0, 0x3, R3 ;  /* 0x0000000300060819 */ /* 0x000fe40000010203 */
[----:B0-----:R-:W-:-:S05]  /*6dd0*/  @P0 IADD3 R12, P1, PT, R15, R12, RZ ;  /* 0x0000000c0f0c0210 */ /* 0x001fca0007f3e0ff */
[----:B------:R-:W-:-:S05]  /*6de0*/  @P0 IMAD.X R13, R6, 0x1, R13, P1 ;  /* 0x00000001060d0824 */ /* 0x000fca00008e060d */
[----:B------:R-:W2:Y:S01]  /*6df0*/  @P0 LDG.E.64 R4, desc[UR4][R12.64] ;  /* 0x000000040c040981 */ /* 0x000ea2000c1e1b00 */
[----:B------:R-:W-:Y:S02]  /*6e00*/  @P0 R2UR UR6, R38 ;  /* 0x00000000260602ca */ /* 0x000fe400000e0000 */
[----:B------:R-:W-:Y:S02]  /*6e10*/  @P0 R2UR UR7, R39 ;  /* 0x00000000270702ca */ /* 0x000fe400000e0000 */
[----:B-1----:R-:W-:-:S05]  /*6e20*/  @P0 IADD3 R14, P1, PT, R15, R8, RZ ;  /* 0x000000080f0e0210 */ /* 0x002fca0007f3e0ff */
[----:B------:R-:W-:-:S05]  /*6e30*/  @P0 IMAD.X R15, R6, 0x1, R9, P1 ;  /* 0x00000001060f0824 */ /* 0x000fca00008e0609 */
[----:B--2---:R1:W-:Y:S04]  /*6e40*/  @P0 STG.E.64 desc[UR4][R14.64], R4 ;  /* 0x000000040e000986 */ /* 0x0043e8000c101b04 */
[----:B------:R-:W2:Y:S04]  /*6e50*/  @P0 LDG.E.64 R6, desc[UR6][R12.64+0x8] ;  /* 0x000008060c060981 */ /* 0x000ea8000c1e1b00 */
[----:B--2---:R1:W-:Y:S04]  /*6e60*/  @P0 STG.E.64 desc[UR4][R14.64+0x8], R6 ;  /* 0x000008060e000986 */ /* 0x0043e8000c101b04 */
[----:B------:R-:W2:Y:S01]  /*6e70*/  @P0 LDG.E.64 R8, desc[UR6][R12.64+0x10] ;  /* 0x000010060c080981 */ /* 0x000ea2000c1e1b00 */
[----:B------:R-:W-:-:S04]  /*6e80*/  ISETP.NE.U32.AND P1, PT, R23, RZ, PT ;  /* 0x000000ff1700720c */ /* 0x000fc80003f25070 */
[----:B------:R-:W-:Y:S01]  /*6e90*/  ISETP.NE.AND.EX P1, PT, RZ, RZ, PT, P1 ;  /* 0x000000ffff00720c */ /* 0x000fe20003f25310 */
[----:B--2---:R1:W-:Y:S04]  /*6ea0*/  @P0 STG.E.64 desc[UR4][R14.64+0x10], R8 ;  /* 0x000010080e000986 */ /* 0x0043e8000c101b04 */
[----:B------:R-:W2:Y:S01]  /*6eb0*/  @P0 LDG.E.64 R10, desc[UR6][R12.64+0x18] ;  /* 0x000018060c0a0981 */ /* 0x000ea2000c1e1b00 */
[----:B------:R-:W-:-:S05]  /*6ec0*/  @P0 IADD3 R0, P2, PT, R0, 0x4, RZ ;  /* 0x0000000400000810 */ /* 0x000fca0007f5e0ff */
[----:B------:R-:W-:Y:S01]  /*6ed0*/  @P0 IMAD.X R3, RZ, RZ, R3, P2 ;  /* 0x000000ffff030224 */ /* 0x000fe200010e0603 */
[----:B--2---:R1:W-:Y:S01]  /*6ee0*/  @P0 STG.E.64 desc[UR4][R14.64+0x18], R10 ;  /* 0x0000180a0e000986 */ /* 0x0043e2000c101b04 */
[----:B------:R-:W-:Y:S06]  /*6ef0*/  @!P1 BRA `(.L_x_89) ;  /* 0x00000000006c9947 */ /* 0x000fec0003800000 */
[----:B------:R-:W0:Y:S01]  /*6f00*/  LDCU.128 UR4, c[0x0][0x380] ;  /* 0x00007000ff0477ac */ /* 0x000e220008000c00 */
[----:B-1----:R-:W-:Y:S01]  /*6f10*/  IMAD.SHL.U32 R8, R0, 0x8, RZ ;  /* 0x0000000800087824 */ /* 0x002fe200078e00ff */
[----:B------:R-:W-:Y:S02]  /*6f20*/  R2UR UR8, R38 ;  /* 0x00000000260872ca */ /* 0x000fe400000e0000 */
[----:B------:R-:W-:Y:S02]  /*6f30*/  R2UR UR9, R39 ;  /* 0x00000000270972ca */ /* 0x000fe400000e0000 */
[----:B------:R-:W-:Y:S02]  /*6f40*/  SHF.L.U64.HI R0, R0, 0x3, R3 ;  /* 0x0000000300007819 */ /* 0x000fe40000010203 */
[----:B0-----:R-:W-:-:S04]  /*6f50*/  IADD3 R6, P0, PT, R8, UR6, RZ ;  /* 0x0000000608067c10 */ /* 0x001fc8000ff1e0ff */
[----:B------:R-:W-:-:S05]  /*6f60*/  IADD3.X R7, PT, PT, R0, UR7, RZ, P0, !PT ;  /* 0x0000000700077c10 */ /* 0x000fca00087fe4ff */
[----:B------:R-:W2:Y:S01]  /*6f70*/  LDG.E.64 R4, desc[UR8][R6.64] ;  /* 0x0000000806047981 */ /* 0x000ea2000c1e1b00 */
[----:B------:R-:W-:Y:S02]  /*6f80*/  IADD3 R8, P0, PT, R8, UR4, RZ ;  /* 0x0000000408087c10 */ /* 0x000fe4000ff1e0ff */
[----:B------:R-:W-:Y:S02]  /*6f90*/  R2UR UR6, R38 ;  /* 0x00000000260672ca */ /* 0x000fe400000e0000 */
[----:B------:R-:W-:Y:S02]  /*6fa0*/  IADD3.X R9, PT, PT, R0, UR5, RZ, P0, !PT ;  /* 0x0000000500097c10 */ /* 0x000fe400087fe4ff */
[----:B------:R-:W-:Y:S02]  /*6fb0*/  ISETP.NE.U32.AND P0, PT, R23, 0x1, PT ;  /* 0x000000011700780c */ /* 0x000fe40003f05070 */
[----:B------:R-:W-:Y:S02]  /*6fc0*/  R2UR UR7, R39 ;  /* 0x00000000270772ca */ /* 0x000fe400000e0000 */
[----:B------:R-:W-:-:S11]  /*6fd0*/  ISETP.NE.AND.EX P0, PT, RZ, RZ, PT, P0 ;  /* 0x000000ffff00720c */ /* 0x000fd60003f05300 */
[----:B--2---:R2:W-:Y:S02]  /*6fe0*/  STG.E.64 desc[UR6][R8.64], R4 ;  /* 0x0000000408007986 */ /* 0x0045e4000c101b06 */
[----:B------:R-:W-:Y:S05]  /*6ff0*/  @!P0 BRA `(.L_x_89) ;  /* 0x00000000002c8947 */ /* 0x000fea0003800000 */
[----:B------:R-:W-:Y:S02]  /*7000*/  R2UR UR4, R38 ;  /* 0x00000000260472ca */ /* 0x000fe400000e0000 */
[----:B------:R-:W-:-:S13]  /*7010*/  R2UR UR5, R39 ;  /* 0x00000000270572ca */ /* 0x000fda00000e0000 */
[----:B--2---:R-:W2:Y:S01]  /*7020*/  LDG.E.64 R4, desc[UR4][R6.64+0x8] ;  /* 0x0000080406047981 */ /* 0x004ea2000c1e1b00 */
[----:B------:R-:W-:-:S04]  /*7030*/  ISETP.NE.U32.AND P0, PT, R23, 0x2, PT ;  /* 0x000000021700780c */ /* 0x000fc80003f05070 */
[----:B------:R-:W-:Y:S01]  /*7040*/  ISETP.NE.AND.EX P0, PT, RZ, RZ, PT, P0 ;  /* 0x000000ffff00720c */ /* 0x000fe20003f05300 */
[----:B--2---:R3:W-:-:S12]  /*7050*/  STG.E.64 desc[UR4][R8.64+0x8], R4 ;  /* 0x0000080408007986 */ /* 0x0047d8000c101b04 */
[----:B------:R-:W-:Y:S05]  /*7060*/  @!P0 BRA `(.L_x_89) ;  /* 0x0000000000108947 */ /* 0x000fea0003800000 */
[----:B------:R-:W-:Y:S02]  /*7070*/  R2UR UR4, R38 ;  /* 0x00000000260472ca */ /* 0x000fe400000e0000 */
[----:B------:R-:W-:-:S13]  /*7080*/  R2UR UR5, R39 ;  /* 0x00000000270572ca */ /* 0x000fda00000e0000 */
[----:B---3--:R-:W2:Y:S04]  /*7090*/  LDG.E.64 R4, desc[UR4][R6.64+0x10] ;  /* 0x0000100406047981 */ /* 0x008ea8000c1e1b00 */
[----:B--2---:R0:W-:Y:S02]  /*70a0*/  STG.E.64 desc[UR4][R8.64+0x10], R4 ;  /* 0x0000100408007986 */ /* 0x0041e4000c101b04 */
.L_x_89:
[----:B------:R-:W-:Y:S05]  /*70b0*/  BSYNC.RECONVERGENT B0 ;  /* 0x0000000000007941 */ /* 0x000fea0003800200 */
.L_x_88:
[----:B------:R-:W-:-:S03]  /*70c0*/  UMOV UR4, 0xffffffff ;  /* 0xffffffff00047882 */ /* 0x000fc60000000000 */
[----:B------:R-:W-:Y:S05]  /*70d0*/  BRA.DIV UR4, `(.L_x_94) ;  /* 0x0000000204e87947 */ /* 0x000fea000b800000 */
[----:B------:R-:W-:Y:S06]  /*70e0*/  BAR.SYNC.DEFER_BLOCKING 0x0 ;  /* 0x0000000000007b1d */ /* 0x000fec0000010000 */
[----:B------:R-:W-:Y:S05]  /*70f0*/  BRA `(.L_x_95) ;  /* 0xffffff90004c7947 */ /* 0x000fea000383ffff */
.L_x_87:
[----:B------:R-:W-:Y:S05]  /*7100*/  BSYNC B6 ;  /* 0x0000000000067941 */ /* 0x000fea0003800000 */
.L_x_1:
[----:B------:R-:W-:Y:S01]  /*7110*/  MOV R0, 0x10 ;  /* 0x0000001000007802 */ /* 0x000fe20000000f00 */
[----:B------:R-:W-:Y:S02]  /*7120*/  IMAD.MOV.U32 R4, RZ, RZ, R36 ;  /* 0x000000ffff047224 */ /* 0x000fe400078e0024 */
[----:B------:R-:W-:Y:S01]  /*7130*/  IMAD.MOV.U32 R5, RZ, RZ, R37 ;  /* 0x000000ffff057224 */ /* 0x000fe200078e0025 */
[----:B------:R0:W1:Y:S06]  /*7140*/  LDC.64 R2, c[0x4][R0] ;  /* 0x0100000000027b82 */ /* 0x00006c0000000a00 */
[----:B------:R-:W-:-:S07]  /*7150*/  LEPC R20, `(.L_x_96) ;  /* 0x000000001014794e */ /* 0x000fce0000000000 */
[----:B01----:R-:W-:Y:S05]  /*7160*/  CALL.ABS.NOINC R2 ;  /* 0x0000000002007343 */ /* 0x003fea0003c00000 */
.L_x_96:
[----:B------:R-:W-:Y:S05]  /*7170*/  EXIT ;  /* 0x000000000000794d */ /* 0x000fea0003800000 */
.L_x_19:
[----:B------:R-:W-:Y:S01]  /*7180*/  BSSY B0, `(.L_x_97) ;  /* 0x000000a000007945 */ /* 0x000fe20003800000 */
[----:B------:R-:W-:Y:S02]  /*7190*/  IMAD.MOV.U32 R14, RZ, RZ, 0x0 ;  /* 0x00000000ff0e7424 */ /* 0x000fe400078e00ff */
[----:B------:R-:W-:Y:S02]  /*71a0*/  IMAD.MOV.U32 R13, RZ, RZ, 0x0 ;  /* 0x00000000ff0d7424 */ /* 0x000fe400078e00ff */
[----:B------:R-:W-:-:S07]  /*71b0*/  IMAD.MOV.U32 R15, RZ, RZ, -0x1 ;  /* 0xffffffffff0f7424 */ /* 0x000fce00078e00ff */
[----:B01234-:R-:W-:Y:S05]  /*71c0*/  WARPSYNC.COLLECTIVE.ALL `(.L_x_98) ;  /* 0x0000000000147948 */ /* 0x01ffea0003c00000 */
[----:B------:R-:W-:-:S04]  /*71d0*/  SHF.L.U32 R13, R13, 0x10, RZ ;  /* 0x000000100d0d7819 */ /* 0x000fc800000006ff */
[----:B------:R-:W-:-:S05]  /*71e0*/  LOP3.LUT R13, R13, 0xf, R14, 0xf8, !PT ;  /* 0x0000000f0d0d7812 */ /* 0x000fca00078ef80e */
[----:B------:R5:W-:Y:S02]  /*71f0*/  BAR.SYNC.DEFER_BLOCKING R13, R13 ;  /* 0x0000000d0000731d */ /* 0x000be40000010000 */
[----:B-----5:R-:W-:-:S04]  /*7200*/  SHF.R.U32 R13, R13, 0x10, RZ ;  /* 0x000000100d0d7819 */ /* 0x020fc800000016ff */
[----:B01234-:R-:W-:Y:S05]  /*7210*/  ENDCOLLECTIVE ;  /* 0x000000000000791b */ /* 0x01ffea0003800000 */
.L_x_98:
[----:B------:R-:W-:Y:S05]  /*7220*/  BSYNC B0 ;  /* 0x0000000000007941 */ /* 0x000fea0003800000 */
.L_x_97:
[----:B------:R-:W-:Y:S05]  /*7230*/  BRA `(.L_x_99) ;  /* 0xffffffb800407947 */ /* 0x000fea000383ffff */
.L_x_42:
        /* <DEDUP_REMOVED lines=10> */
.L_x_101:
[----:B------:R-:W-:Y:S05]  /*72e0*/  BSYNC B0 ;  /* 0x0000000000007941 */ /* 0x000fea0003800000 */
.L_x_100:
[----:B------:R-:W-:Y:S05]  /*72f0*/  BRA `(.L_x_102) ;  /* 0xffffffd400e07947 */ /* 0x000fea000383ffff */
.L_x_45:
        /* <DEDUP_REMOVED lines=10> */
.L_x_104:
[----:B------:R-:W-:Y:S05]  /*73a0*/  BSYNC B0 ;  /* 0x0000000000007941 */ /* 0x000fea0003800000 */
.L_x_103:
[----:B------:R-:W-:Y:S05]  /*73b0*/  BRA `(.L_x_105) ;  /* 0xffffffd400d87947 */ /* 0x000fea000383ffff */
.L_x_56:
[----:B------:R-:W-:Y:S01]  /*73c0*/  BSSY B0, `(.L_x_106) ;  /* 0x000000a000007945 */ /* 0x000fe20003800000 */
[----:B------:R-:W-:Y:S02]  /*73d0*/  IMAD.MOV.U32 R14, RZ, RZ, 0x0 ;  /* 0x00000000ff0e7424 */ /* 0x000fe400078e00ff */
[----:B------:R-:W-:Y:S02]  /*73e0*/  IMAD.MOV.U32 R13, RZ, RZ, 0x0 ;  /* 0x00000000ff0d7424 */ /* 0x000fe400078e00ff */
[----:B------:R-:W-:-:S07]  /*73f0*/  IMAD.MOV.U32 R15, RZ, RZ, -0x1 ;  /* 0xffffffffff0f7424 */ /* 0x000fce00078e00ff */
[----:B-1-34-:R-:W-:Y:S05]  /*7400*/  WARPSYNC.COLLECTIVE.ALL `(.L_x_107) ;  /* 0x0000000000147948 */ /* 0x01afea0003c00000 */
[----:B------:R-:W-:-:S04]  /*7410*/  SHF.L.U32 R13, R13, 0x10, RZ ;  /* 0x000000100d0d7819 */ /* 0x000fc800000006ff */
[----:B------:R-:W-:-:S05]  /*7420*/  LOP3.LUT R13, R13, 0xf, R14, 0xf8, !PT ;  /* 0x0000000f0d0d7812 */ /* 0x000fca00078ef80e */
[----:B------:R0:W-:Y:S02]  /*7430*/  BAR.SYNC.DEFER_BLOCKING R13, R13 ;  /* 0x0000000d0000731d */ /* 0x0001e40000010000 */
[----:B0-----:R-:W-:-:S04]  /*7440*/  SHF.R.U32 R13, R13, 0x10, RZ ;  /* 0x000000100d0d7819 */ /* 0x001fc800000016ff */
[----:B-1-34-:R-:W-:Y:S05]  /*7450*/  ENDCOLLECTIVE ;  /* 0x000000000000791b */ /* 0x01afea0003800000 */
.L_x_107:
[----:B------:R-:W-:Y:S05]  /*7460*/  BSYNC B0 ;  /* 0x0000000000007941 */ /* 0x000fea0003800000 */
.L_x_106:
[----:B------:R-:W-:Y:S05]  /*7470*/  BRA `(.L_x_108) ;  /* 0xffffffdc00bc7947 */ /* 0x000fea000383ffff */
.L_x_94:
[----:B------:R-:W-:Y:S01]  /*7480*/  BSSY B0, `(.L_x_109) ;  /* 0x000000a000007945 */ /* 0x000fe20003800000 */
[----:B01--4-:R-:W-:Y:S02]  /*7490*/  IMAD.MOV.U32 R14, RZ, RZ, 0x0 ;  /* 0x00000000ff0e7424 */ /* 0x013fe400078e00ff */
[----:B------:R-:W-:Y:S02]  /*74a0*/  IMAD.MOV.U32 R13, RZ, RZ, 0x0 ;  /* 0x00000000ff0d7424 */ /* 0x000fe400078e00ff */
[----:B------:R-:W-:-:S07]  /*74b0*/  IMAD.MOV.U32 R15, RZ, RZ, -0x1 ;  /* 0xffffffffff0f7424 */ /* 0x000fce00078e00ff */
[----:B--23--:R-:W-:Y:S05]  /*74c0*/  WARPSYNC.COLLECTIVE.ALL `(.L_x_110) ;  /* 0x0000000000147948 */ /* 0x00cfea0003c00000 */
[----:B------:R-:W-:-:S04]  /*74d0*/  SHF.L.U32 R13, R13, 0x10, RZ ;  /* 0x000000100d0d7819 */ /* 0x000fc800000006ff */
[----:B------:R-:W-:-:S05]  /*74e0*/  LOP3.LUT R13, R13, 0xf, R14, 0xf8, !PT ;  /* 0x0000000f0d0d7812 */ /* 0x000fca00078ef80e */
[----:B------:R0:W-:Y:S02]  /*74f0*/  BAR.SYNC.DEFER_BLOCKING R13, R13 ;  /* 0x0000000d0000731d */ /* 0x0001e40000010000 */
[----:B0-----:R-:W-:-:S04]  /*7500*/  SHF.R.U32 R13, R13, 0x10, RZ ;  /* 0x000000100d0d7819 */ /* 0x001fc800000016ff */
[----:B--23--:R-:W-:Y:S05]  /*7510*/  ENDCOLLECTIVE ;  /* 0x000000000000791b */ /* 0x00cfea0003800000 */
.L_x_110:
[----:B------:R-:W-:Y:S05]  /*7520*/  BSYNC B0 ;  /* 0x0000000000007941 */ /* 0x000fea0003800000 */
.L_x_109:
[----:B------:R-:W-:Y:S05]  /*7530*/  BRA `(.L_x_95) ;  /* 0xffffff8c003c7947 */ /* 0x000fea000383ffff */
        .weak           $__internal_0_$__cuda_sm20_dsqrt_rn_f64_mediumpath_v1
        .type           $__internal_0_$__cuda_sm20_dsqrt_rn_f64_mediumpath_v1,@function
        .size           $__internal_0_$__cuda_sm20_dsqrt_rn_f64_mediumpath_v1,($_Z14calculateValuePdS_P11VarsToSharemb$__internal_accurate_pow - $__internal_0_$__cuda_sm20_dsqrt_rn_f64_mediumpath_v1)
$__internal_0_$__cuda_sm20_dsqrt_rn_f64_mediumpath_v1:
[----:B------:R-:W-:Y:S01]  /*7540*/  ISETP.GE.U32.AND P0, PT, R4, -0x3400000, PT ;  /* 0xfcc000000400780c */ /* 0x000fe20003f06070 */
[----:B------:R-:W-:Y:S01]  /*7550*/  BSSY.RECONVERGENT B1, `(.L_x_111) ;  /* 0x0000026000017945 */ /* 0x000fe20003800200 */
[----:B------:R-:W-:Y:S02]  /*7560*/  IMAD.MOV.U32 R8, RZ, RZ, R10 ;  /* 0x000000ffff087224 */ /* 0x000fe400078e000a */
[----:B------:R-:W-:Y:S02]  /*7570*/  IMAD.MOV.U32 R4, RZ, RZ, R14 ;  /* 0x000000ffff047224 */ /* 0x000fe400078e000e */
[----:B------:R-:W-:-:S07]  /*7580*/  IMAD.MOV.U32 R5, RZ, RZ, R15 ;  /* 0x000000ffff057224 */ /* 0x000fce00078e000f */
[----:B------:R-:W-:Y:S05]  /*7590*/  @!P0 BRA `(.L_x_112) ;  /* 0x0000000000208947 */ /* 0x000fea0003800000 */
[----:B------:R-:W-:-:S10]  /*75a0*/  DFMA.RM R4, R4, R8, R12 ;  /* 0x000000080404722b */ /* 0x000fd4000000400c */
[----:B------:R-:W-:-:S05]  /*75b0*/  IADD3 R8, P0, PT, R4, 0x1, RZ ;  /* 0x0000000104087810 */ /* 0x000fca0007f1e0ff */
[----:B------:R-:W-:-:S06]  /*75c0*/  IMAD.X R9, RZ, RZ, R5, P0 ;  /* 0x000000ffff097224 */ /* 0x000fcc00000e0605 */
[----:B------:R-:W-:-:S08]  /*75d0*/  DFMA.RP R6, -R4, R8, R6 ;  /* 0x000000080406722b */ /* 0x000fd00000008106 */
[----:B------:R-:W-:-:S06]  /*75e0*/  DSETP.GT.AND P0, PT, R6, RZ, PT ;  /* 0x000000ff0600722a */ /* 0x000fcc0003f04000 */
[----:B------:R-:W-:Y:S02]  /*75f0*/  FSEL R4, R8, R4, P0 ;  /* 0x0000000408047208 */ /* 0x000fe40000000000 */
[----:B------:R-:W-:Y:S01]  /*7600*/  FSEL R5, R9, R5, P0 ;  /* 0x0000000509057208 */ /* 0x000fe20000000000 */
[----:B------:R-:W-:Y:S06]  /*7610*/  BRA `(.L_x_113) ;  /* 0x0000000000647947 */ /* 0x000fec0003800000 */
.L_x_112:
[----:B------:R-:W-:-:S14]  /*7620*/  DSETP.NE.AND P0, PT, R6, RZ, PT ;  /* 0x000000ff0600722a */ /* 0x000fdc0003f05000 */
[----:B------:R-:W-:Y:S05]  /*7630*/  @!P0 BRA `(.L_x_114) ;  /* 0x0000000000588947 */ /* 0x000fea0003800000 */
[----:B------:R-:W-:-:S13]  /*7640*/  ISETP.GE.AND P0, PT, R7, RZ, PT ;  /* 0x000000ff0700720c */ /* 0x000fda0003f06270 */
[----:B------:R-:W-:Y:S02]  /*7650*/  @!P0 IMAD.MOV.U32 R4, RZ, RZ, 0x0 ;  /* 0x00000000ff048424 */ /* 0x000fe400078e00ff */
[----:B------:R-:W-:Y:S01]  /*7660*/  @!P0 IMAD.MOV.U32 R5, RZ, RZ, -0x80000 ;  /* 0xfff80000ff058424 */ /* 0x000fe200078e00ff */
[----:B------:R-:W-:Y:S06]  /*7670*/  @!P0 BRA `(.L_x_113) ;  /* 0x00000000004c8947 */ /* 0x000fec0003800000 */
[----:B------:R-:W-:-:S13]  /*7680*/  ISETP.GT.AND P0, PT, R7, 0x7fefffff, PT ;  /* 0x7fefffff0700780c */ /* 0x000fda0003f04270 */
[----:B------:R-:W-:Y:S05]  /*7690*/  @P0 BRA `(.L_x_114) ;  /* 0x0000000000400947 */ /* 0x000fea0003800000 */
[----:B------:R-:W-:Y:S01]  /*76a0*/  DMUL R4, R6, 8.11296384146066816958e+31 ;  /* 0x4690000006047828 */ /* 0x000fe20000000000 */
[----:B------:R-:W-:Y:S02]  /*76b0*/  IMAD.MOV.U32 R10, RZ, RZ, 0x0 ;  /* 0x00000000ff0a7424 */ /* 0x000fe400078e00ff */
[----:B------:R-:W-:Y:S02]  /*76c0*/  IMAD.MOV.U32 R6, RZ, RZ, RZ ;  /* 0x000000ffff067224 */ /* 0x000fe400078e00ff */
[----:B------:R-:W-:Y:S01]  /*76d0*/  IMAD.MOV.U32 R11, RZ, RZ, 0x3fd80000 ;  /* 0x3fd80000ff0b7424 */ /* 0x000fe200078e00ff */
[----:B------:R-:W0:Y:S03]  /*76e0*/  MUFU.RSQ64H R7, R5 ;  /* 0x0000000500077308 */ /* 0x000e260000001c00 */
[----:B0-----:R-:W-:-:S08]  /*76f0*/  DMUL R8, R6, R6 ;  /* 0x0000000606087228 */ /* 0x001fd00000000000 */
[----:B------:R-:W-:-:S08]  /*7700*/  DFMA R8, R4, -R8, 1 ;  /* 0x3ff000000408742b */ /* 0x000fd00000000808 */
[----:B------:R-:W-:Y:S02]  /*7710*/  DFMA R10, R8, R10, 0.5 ;  /* 0x3fe00000080a742b */ /* 0x000fe4000000000a */
[----:B------:R-:W-:-:S08]  /*7720*/  DMUL R8, R6, R8 ;  /* 0x0000000806087228 */ /* 0x000fd00000000000 */
[----:B------:R-:W-:-:S08]  /*7730*/  DFMA R8, R10, R8, R6 ;  /* 0x000000080a08722b */ /* 0x000fd00000000006 */
[----:B------:R-:W-:Y:S02]  /*7740*/  DMUL R6, R4, R8 ;  /* 0x0000000804067228 */ /* 0x000fe40000000000 */
[----:B------:R-:W-:-:S06]  /*7750*/  VIADD R9, R9, 0xfff00000 ;  /* 0xfff0000009097836 */ /* 0x000fcc0000000000 */
[----:B------:R-:W-:-:S08]  /*7760*/  DFMA R10, R6, -R6, R4 ;  /* 0x80000006060a722b */ /* 0x000fd00000000004 */
[----:B------:R-:W-:-:S10]  /*7770*/  DFMA R4, R8, R10, R6 ;  /* 0x0000000a0804722b */ /* 0x000fd40000000006 */
[----:B------:R-:W-:Y:S01]  /*7780*/  VIADD R5, R5, 0xfcb00000 ;  /* 0xfcb0000005057836 */ /* 0x000fe20000000000 */
[----:B------:R-:W-:Y:S06]  /*7790*/  BRA `(.L_x_113) ;  /* 0x0000000000047947 */ /* 0x000fec0003800000 */
.L_x_114:
[----:B------:R-:W-:-:S11]  /*77a0*/  DADD R4, R6, R6 ;  /* 0x0000000006047229 */ /* 0x000fd60000000006 */
.L_x_113:
[----:B------:R-:W-:Y:S05]  /*77b0*/  BSYNC.RECONVERGENT B1 ;  /* 0x0000000000017941 */ /* 0x000fea0003800200 */
.L_x_111:
[----:B------:R-:W-:Y:S02]  /*77c0*/  IMAD.MOV.U32 R6, RZ, RZ, R4 ;  /* 0x000000ffff067224 */ /* 0x000fe400078e0004 */
[----:B------:R-:W-:Y:S02]  /*77d0*/  IMAD.MOV.U32 R7, RZ, RZ, R5 ;  /* 0x000000ffff077224 */ /* 0x000fe400078e0005 */
[----:B------:R-:W-:Y:S02]  /*77e0*/  IMAD.MOV.U32 R4, RZ, RZ, R0 ;  /* 0x000000ffff047224 */ /* 0x000fe400078e0000 */
[----:B------:R-:W-:-:S04]  /*77f0*/  IMAD.MOV.U32 R5, RZ, RZ, 0x0 ;  /* 0x00000000ff057424 */ /* 0x000fc800078e00ff */
[----:B------:R-:W-:Y:S05]  /*7800*/  RET.REL.NODEC R4 `(_Z14calculateValuePdS_P11VarsToSharemb) ;  /* 0xffffff8404fc7950 */ /* 0x000fea0003c3ffff */
        .type           $_Z14calculateValuePdS_P11VarsToSharemb$__internal_accurate_pow,@function
        .size           $_Z14calculateValuePdS_P11VarsToSharemb$__internal_accurate_pow,($_Z14calculateValuePdS_P11VarsToSharemb$__internal_trig_reduction_slowpathd - $_Z14calculateValuePdS_P11VarsToSharemb$__internal_accurate_pow)
$_Z14calculateValuePdS_P11VarsToSharemb$__internal_accurate_pow:
[----:B------:R-:W-:Y:S01]  /*7810*/  ISETP.GT.U32.AND P1, PT, R31, 0xfffff, PT ;  /* 0x000fffff1f00780c */ /* 0x000fe20003f24070 */
[--C-:B------:R-:W-:Y:S01]  /*7820*/  IMAD.MOV.U32 R11, RZ, RZ, R31.reuse ;  /* 0x000000ffff0b7224 */ /* 0x100fe200078e001f */
[----:B------:R-:W-:Y:S01]  /*7830*/  UMOV UR4, 0x7d2cafe2 ;  /* 0x7d2cafe200047882 */ /* 0x000fe20000000000 */
[----:B------:R-:W-:Y:S01]  /*7840*/  UMOV UR5, 0x3eb0f5ff ;  /* 0x3eb0f5ff00057882 */ /* 0x000fe20000000000 */
[----:B------:R-:W-:Y:S01]  /*7850*/  SHF.R.U32.HI R31, RZ, 0x14, R31 ;  /* 0x00000014ff1f7819 */ /* 0x000fe2000001161f */
[----:B------:R-:W-:Y:S01]  /*7860*/  UMOV UR6, 0x3b39803f ;  /* 0x3b39803f00067882 */ /* 0x000fe20000000000 */
[----:B------:R-:W-:-:S07]  /*7870*/  UMOV UR7, 0x3c7abc9e ;  /* 0x3c7abc9e00077882 */ /* 0x000fce0000000000 */
[----:B------:R-:W-:-:S10]  /*7880*/  @!P1 DMUL R20, R10, 1.80143985094819840000e+16 ;  /* 0x435000000a149828 */ /* 0x000fd40000000000 */
[----:B------:R-:W-:Y:S01]  /*7890*/  @!P1 IMAD.MOV.U32 R11, RZ, RZ, R21 ;  /* 0x000000ffff0b9224 */ /* 0x000fe200078e0015 */
[----:B------:R-:W-:Y:S01]  /*78a0*/  @!P1 LEA.HI R31, R21, 0xffffffca, RZ, 0xc ;  /* 0xffffffca151f9811 */ /* 0x000fe200078f60ff */
[----:B------:R-:W-:-:S03]  /*78b0*/  @!P1 IMAD.MOV.U32 R10, RZ, RZ, R20 ;  /* 0x000000ffff0a9224 */ /* 0x000fc600078e0014 */
[----:B------:R-:W-:Y:S01]  /*78c0*/  LOP3.LUT R11, R11, 0x800fffff, RZ, 0xc0, !PT ;  /* 0x800fffff0b0b7812 */ /* 0x000fe200078ec0ff */
[----:B------:R-:W-:Y:S02]  /*78d0*/  IMAD.MOV.U32 R14, RZ, RZ, R10 ;  /* 0x000000ffff0e7224 */ /* 0x000fe400078e000a */
[----:B------:R-:W-:Y:S01]  /*78e0*/  IMAD.MOV.U32 R10, RZ, RZ, RZ ;  /* 0x000000ffff0a7224 */ /* 0x000fe200078e00ff */
[----:B------:R-:W-:-:S04]  /*78f0*/  LOP3.LUT R15, R11, 0x3ff00000, RZ, 0xfc, !PT ;  /* 0x3ff000000b0f7812 */ /* 0x000fc800078efcff */
[----:B------:R-:W-:-:S13]  /*7900*/  ISETP.GE.U32.AND P2, PT, R15, 0x3ff6a09f, PT ;  /* 0x3ff6a09f0f00780c */ /* 0x000fda0003f46070 */
[----:B------:R-:W-:-:S04]  /*7910*/  @P2 VIADD R11, R15, 0xfff00000 ;  /* 0xfff000000f0b2836 */ /* 0x000fc80000000000 */
[----:B------:R-:W-:-:S06]  /*7920*/  @P2 IMAD.MOV.U32 R15, RZ, RZ, R11 ;  /* 0x000000ffff0f2224 */ /* 0x000fcc00078e000b */
[C---:B------:R-:W-:Y:S02]  /*7930*/  DADD R32, R14.reuse, 1 ;  /* 0x3ff000000e207429 */ /* 0x040fe40000000000 */
[----:B------:R-:W-:-:S04]  /*7940*/  DADD R14, R14, -1 ;  /* 0xbff000000e0e7429 */ /* 0x000fc80000000000 */
[----:B------:R-:W0:Y:S02]  /*7950*/  MUFU.RCP64H R11, R33 ;  /* 0x00000021000b7308 */ /* 0x000e240000001800 */
[----:B0-----:R-:W-:-:S08]  /*7960*/  DFMA R34, -R32, R10, 1 ;  /* 0x3ff000002022742b */ /* 0x001fd0000000010a */
[----:B------:R-:W-:-:S08]  /*7970*/  DFMA R34, R34, R34, R34 ;  /* 0x000000222222722b */ /* 0x000fd00000000022 */
[----:B------:R-:W-:Y:S01]  /*7980*/  DFMA R34, R10, R34, R10 ;  /* 0x000000220a22722b */ /* 0x000fe2000000000a */
[----:B------:R-:W-:Y:S02]  /*7990*/  IMAD.MOV.U32 R10, RZ, RZ, 0x41ad3b5a ;  /* 0x41ad3b5aff0a7424 */ /* 0x000fe400078e00ff */
[----:B------:R-:W-:-:S05]  /*79a0*/  IMAD.MOV.U32 R11, RZ, RZ, 0x3ed0f5d2 ;  /* 0x3ed0f5d2ff0b7424 */ /* 0x000fca00078e00ff */
[----:B------:R-:W-:-:S08]  /*79b0*/  DMUL R12, R14, R34 ;  /* 0x000000220e0c7228 */ /* 0x000fd00000000000 */
[----:B------:R-:W-:-:S08]  /*79c0*/  DFMA R12, R14, R34, R12 ;  /* 0x000000220e0c722b */ /* 0x000fd0000000000c */
[----:B------:R-:W-:-:S08]  /*79d0*/  DMUL R44, R12, R12 ;  /* 0x0000000c0c2c7228 */ /* 0x000fd00000000000 */
[----:B------:R-:W-:Y:S01]  /*79e0*/  DFMA R10, R44, UR4, R10 ;  /* 0x000000042c0a7c2b */ /* 0x000fe2000800000a */
[----:B------:R-:W-:Y:S01]  /*79f0*/  UMOV UR4, 0x75488a3f ;  /* 0x75488a3f00047882 */ /* 0x000fe20000000000 */
[----:B------:R-:W-:-:S06]  /*7a00*/  UMOV UR5, 0x3ef3b20a ;  /* 0x3ef3b20a00057882 */ /* 0x000fcc0000000000 */
[----:B------:R-:W-:Y:S01]  /*7a10*/  DFMA R32, R44, R10, UR4 ;  /* 0x000000042c207e2b */ /* 0x000fe2000800000a */
[----:B------:R-:W-:Y:S01]  /*7a20*/  UMOV UR4, 0xe4faecd5 ;  /* 0xe4faecd500047882 */ /* 0x000fe20000000000 */
[----:B------:R-:W-:Y:S01]  /*7a30*/  UMOV UR5, 0x3f1745cd ;  /* 0x3f1745cd00057882 */ /* 0x000fe20000000000 */
[----:B------:R-:W-:-:S05]  /*7a40*/  DADD R10, R14, -R12 ;  /* 0x000000000e0a7229 */ /* 0x000fca000000080c */
[----:B------:R-:W-:Y:S01]  /*7a50*/  DFMA R32, R44, R32, UR4 ;  /* 0x000000042c207e2b */ /* 0x000fe20008000020 */
[----:B------:R-:W-:Y:S01]  /*7a60*/  UMOV UR4, 0x258a578b ;  /* 0x258a578b00047882 */ /* 0x000fe20000000000 */
[----:B------:R-:W-:Y:S01]  /*7a70*/  UMOV UR5, 0x3f3c71c7 ;  /* 0x3f3c71c700057882 */ /* 0x000fe20000000000 */
[----:B------:R-:W-:-:S05]  /*7a80*/  DADD R10, R10, R10 ;  /* 0x000000000a0a7229 */ /* 0x000fca000000000a */
[----:B------:R-:W-:Y:S01]  /*7a90*/  DFMA R32, R44, R32, UR4 ;  /* 0x000000042c207e2b */ /* 0x000fe20008000020 */
[----:B------:R-:W-:Y:S01]  /*7aa0*/  UMOV UR4, 0x9242b910 ;  /* 0x9242b91000047882 */ /* 0x000fe20000000000 */
[----:B------:R-:W-:Y:S01]  /*7ab0*/  UMOV UR5, 0x3f624924 ;  /* 0x3f62492400057882 */ /* 0x000fe20000000000 */
[----:B------:R-:W-:-:S05]  /*7ac0*/  DFMA R10, R14, -R12, R10 ;  /* 0x8000000c0e0a722b */ /* 0x000fca000000000a */
[----:B------:R-:W-:Y:S01]  /*7ad0*/  DFMA R32, R44, R32, UR4 ;  /* 0x000000042c207e2b */ /* 0x000fe20008000020 */
[----:B------:R-:W-:Y:S01]  /*7ae0*/  UMOV UR4, 0x99999dfb ;  /* 0x99999dfb00047882 */ /* 0x000fe20000000000 */
[----:B------:R-:W-:Y:S01]  /*7af0*/  UMOV UR5, 0x3f899999 ;  /* 0x3f89999900057882 */ /* 0x000fe20000000000 */
[----:B------:R-:W-:-:S05]  /*7b00*/  DMUL R10, R34, R10 ;  /* 0x0000000a220a7228 */ /* 0x000fca0000000000 */
[----:B------:R-:W-:Y:S01]  /*7b10*/  DFMA R32, R44, R32, UR4 ;  /* 0x000000042c207e2b */ /* 0x000fe20008000020 */
[----:B------:R-:W-:Y:S01]  /*7b20*/  UMOV UR4, 0x55555555 ;  /* 0x5555555500047882 */ /* 0x000fe20000000000 */
[----:B------:R-:W-:-:S06]  /*7b30*/  UMOV UR5, 0x3fb55555 ;  /* 0x3fb5555500057882 */ /* 0x000fcc0000000000 */
[----:B------:R-:W-:-:S08]  /*7b40*/  DFMA R14, R44, R32, UR4 ;  /* 0x000000042c0e7e2b */ /* 0x000fd00008000020 */
[----:B------:R-:W-:Y:S01]  /*7b50*/  DADD R34, -R14, UR4 ;  /* 0x000000040e227e29 */ /* 0x000fe20008000100 */
[----:B------:R-:W-:Y:S01]  /*7b60*/  UMOV UR4, 0xb9e7b0 ;  /* 0x00b9e7b000047882 */ /* 0x000fe20000000000 */
[----:B------:R-:W-:-:S06]  /*7b70*/  UMOV UR5, 0x3c46a4cb ;  /* 0x3c46a4cb00057882 */ /* 0x000fcc0000000000 */
[----:B------:R-:W-:Y:S02]  /*7b80*/  DFMA R34, R44, R32, R34 ;  /* 0x000000202c22722b */ /* 0x000fe40000000022 */
[----:B------:R-:W-:Y:S01]  /*7b90*/  DMUL R44, R12, R12 ;  /* 0x0000000c0c2c7228 */ /* 0x000fe20000000000 */
[----:B------:R-:W-:Y:S02]  /*7ba0*/  VIADD R33, R11, 0x100000 ;  /* 0x001000000b217836 */ /* 0x000fe40000000000 */
[----:B------:R-:W-:-:S03]  /*7bb0*/  IMAD.MOV.U32 R32, RZ, RZ, R10 ;  /* 0x000000ffff207224 */ /* 0x000fc600078e000a */
[----:B------:R-:W-:Y:S01]  /*7bc0*/  DADD R34, R34, -UR4 ;  /* 0x8000000422227e29 */ /* 0x000fe20008000000 */
[----:B------:R-:W-:Y:S01]  /*7bd0*/  UMOV UR4, 0x80000000 ;  /* 0x8000000000047882 */ /* 0x000fe20000000000 */
[----:B------:R-:W-:Y:S01]  /*7be0*/  DFMA R20, R12, R12, -R44 ;  /* 0x0000000c0c14722b */ /* 0x000fe2000000082c */
[----:B------:R-:W-:-:S07]  /*7bf0*/  UMOV UR5, 0x43300000 ;  /* 0x4330000000057882 */ /* 0x000fce0000000000 */
[C---:B------:R-:W-:Y:S02]  /*7c00*/  DFMA R32, R12.reuse, R32, R20 ;  /* 0x000000200c20722b */ /* 0x040fe40000000014 */
[----:B------:R-:W-:-:S08]  /*7c10*/  DMUL R20, R12, R44 ;  /* 0x0000002c0c147228 */ /* 0x000fd00000000000 */
[----:B------:R-:W-:-:S08]  /*7c20*/  DFMA R46, R12, R44, -R20 ;  /* 0x0000002c0c2e722b */ /* 0x000fd00000000814 */
[----:B------:R-:W-:-:S08]  /*7c30*/  DFMA R46, R10, R44, R46 ;  /* 0x0000002c0a2e722b */ /* 0x000fd0000000002e */
[----:B------:R-:W-:Y:S02]  /*7c40*/  DFMA R46, R12, R32, R46 ;  /* 0x000000200c2e722b */ /* 0x000fe4000000002e */
[----:B------:R-:W-:-:S08]  /*7c50*/  DADD R32, R14, R34 ;  /* 0x000000000e207229 */ /* 0x000fd00000000022 */
[----:B------:R-:W-:Y:S02]  /*7c60*/  DADD R44, R14, -R32 ;  /* 0x000000000e2c7229 */ /* 0x000fe40000000820 */
[----:B------:R-:W-:-:S06]  /*7c70*/  DMUL R14, R32, R20 ;  /* 0x00000014200e7228 */ /* 0x000fcc0000000000 */
[----:B------:R-:W-:Y:S02]  /*7c80*/  DADD R44, R34, R44 ;  /* 0x00000000222c7229 */ /* 0x000fe4000000002c */
[----:B------:R-:W-:-:S08]  /*7c90*/  DFMA R34, R32, R20, -R14 ;  /* 0x000000142022722b */ /* 0x000fd0000000080e */
[----:B------:R-:W-:-:S08]  /*7ca0*/  DFMA R34, R32, R46, R34 ;  /* 0x0000002e2022722b */ /* 0x000fd00000000022 */
[----:B------:R-:W-:-:S08]  /*7cb0*/  DFMA R44, R44, R20, R34 ;  /* 0x000000142c2c722b */ /* 0x000fd00000000022 */
[----:B------:R-:W-:-:S08]  /*7cc0*/  DADD R32, R14, R44 ;  /* 0x000000000e207229 */ /* 0x000fd0000000002c */
[--C-:B------:R-:W-:Y:S02]  /*7cd0*/  DADD R20, R12, R32.reuse ;  /* 0x000000000c147229 */ /* 0x100fe40000000020 */
[----:B------:R-:W-:-:S06]  /*7ce0*/  DADD R14, R14, -R32 ;  /* 0x000000000e0e7229 */ /* 0x000fcc0000000820 */
[----:B------:R-:W-:Y:S02]  /*7cf0*/  DADD R12, R12, -R20 ;  /* 0x000000000c0c7229 */ /* 0x000fe40000000814 */
[----:B------:R-:W-:-:S06]  /*7d00*/  DADD R14, R44, R14 ;  /* 0x000000002c0e7229 */ /* 0x000fcc000000000e */
[----:B------:R-:W-:-:S08]  /*7d10*/  DADD R12, R32, R12 ;  /* 0x00000000200c7229 */ /* 0x000fd0000000000c */
[----:B------:R-:W-:Y:S01]  /*7d20*/  DADD R12, R14, R12 ;  /* 0x000000000e0c7229 */ /* 0x000fe2000000000c */
[C---:B------:R-:W-:Y:S02]  /*7d30*/  VIADD R14, R31.reuse, 0xfffffc01 ;  /* 0xfffffc011f0e7836 */ /* 0x040fe40000000000 */
[----:B------:R-:W-:-:S05]  /*7d40*/  @P2 VIADD R14, R31, 0xfffffc02 ;  /* 0xfffffc021f0e2836 */ /* 0x000fca0000000000 */
[----:B------:R-:W-:Y:S01]  /*7d50*/  DADD R32, R10, R12 ;  /* 0x000000000a207229 */ /* 0x000fe2000000000c */
[----:B------:R-:W-:Y:S01]  /*7d60*/  LOP3.LUT R12, R14, 0x80000000, RZ, 0x3c, !PT ;  /* 0x800000000e0c7812 */ /* 0x000fe200078e3cff */
[----:B------:R-:W-:-:S06]  /*7d70*/  IMAD.MOV.U32 R13, RZ, RZ, 0x43300000 ;  /* 0x43300000ff0d7424 */ /* 0x000fcc00078e00ff */
[----:B------:R-:W-:Y:S02]  /*7d80*/  DADD R14, R20, R32 ;  /* 0x00000000140e7229 */ /* 0x000fe40000000020 */
[----:B------:R-:W-:Y:S01]  /*7d90*/  DADD R12, R12, -UR4 ;  /* 0x800000040c0c7e29 */ /* 0x000fe20008000000 */
[----:B------:R-:W-:Y:S01]  /*7da0*/  UMOV UR4, 0xfefa39ef ;  /* 0xfefa39ef00047882 */ /* 0x000fe20000000000 */
[----:B------:R-:W-:-:S04]  /*7db0*/  UMOV UR5, 0x3fe62e42 ;  /* 0x3fe62e4200057882 */ /* 0x000fc80000000000 */
[--C-:B------:R-:W-:Y:S02]  /*7dc0*/  DADD R34, R20, -R14.reuse ;  /* 0x0000000014227229 */ /* 0x100fe4000000080e */
[----:B------:R-:W-:-:S06]  /*7dd0*/  DFMA R10, R12, UR4, R14 ;  /* 0x000000040c0a7c2b */ /* 0x000fcc000800000e */
[----:B------:R-:W-:Y:S02]  /*7de0*/  DADD R34, R32, R34 ;  /* 0x0000000020227229 */ /* 0x000fe40000000022 */
[----:B------:R-:W-:-:S08]  /*7df0*/  DFMA R20, R12, -UR4, R10 ;  /* 0x800000040c147c2b */ /* 0x000fd0000800000a */
[----:B------:R-:W-:-:S08]  /*7e00*/  DADD R20, -R14, R20 ;  /* 0x000000000e147229 */ /* 0x000fd00000000114 */
[----:B------:R-:W-:-:S08]  /*7e10*/  DADD R14, R34, -R20 ;  /* 0x00000000220e7229 */ /* 0x000fd00000000814 */
[----:B------:R-:W-:-:S08]  /*7e20*/  DFMA R14, R12, UR6, R14 ;  /* 0x000000060c0e7c2b */ /* 0x000fd0000800000e */
[----:B------:R-:W-:-:S08]  /*7e30*/  DADD R12, R10, R14 ;  /* 0x000000000a0c7229 */ /* 0x000fd0000000000e */
[----:B------:R-:W-:Y:S02]  /*7e40*/  DADD R10, R10, -R12 ;  /* 0x000000000a0a7229 */ /* 0x000fe4000000080c */
[----:B------:R-:W-:-:S06]  /*7e50*/  DMUL R34, R12, 2 ;  /* 0x400000000c227828 */ /* 0x000fcc0000000000 */
[----:B------:R-:W-:Y:S02]  /*7e60*/  DADD R10, R14, R10 ;  /* 0x000000000e0a7229 */ /* 0x000fe4000000000a */
[----:B------:R-:W-:-:S08]  /*7e70*/  DFMA R32, R12, 2, -R34 ;  /* 0x400000000c20782b */ /* 0x000fd00000000822 */
[----:B------:R-:W-:Y:S01]  /*7e80*/  DFMA R32, R10, 2, R32 ;  /* 0x400000000a20782b */ /* 0x000fe20000000020 */
[----:B------:R-:W-:Y:S02]  /*7e90*/  IMAD.MOV.U32 R10, RZ, RZ, 0x652b82fe ;  /* 0x652b82feff0a7424 */ /* 0x000fe400078e00ff */
[----:B------:R-:W-:-:S05]  /*7ea0*/  IMAD.MOV.U32 R11, RZ, RZ, 0x3ff71547 ;  /* 0x3ff71547ff0b7424 */ /* 0x000fca00078e00ff */
[----:B------:R-:W-:-:S08]  /*7eb0*/  DADD R12, R34, R32 ;  /* 0x00000000220c7229 */ /* 0x000fd00000000020 */
[----:B------:R-:W-:Y:S02]  /*7ec0*/  DFMA R10, R12, R10, 6.75539944105574400000e+15 ;  /* 0x433800000c0a742b */ /* 0x000fe4000000000a */
[----:B------:R-:W-:Y:S01]  /*7ed0*/  FSETP.GEU.AND P1, PT, |R13|, 4.1917929649353027344, PT ;  /* 0x4086232b0d00780b */ /* 0x000fe20003f2e200 */
[----:B------:R-:W-:-:S05]  /*7ee0*/  DADD R34, R34, -R12 ;  /* 0x0000000022227229 */ /* 0x000fca000000080c */
[----:B------:R-:W-:-:S03]  /*7ef0*/  DADD R14, R10, -6.75539944105574400000e+15 ;  /* 0xc33800000a0e7429 */ /* 0x000fc60000000000 */
[----:B------:R-:W-:-:S05]  /*7f00*/  DADD R32, R32, R34 ;  /* 0x0000000020207229 */ /* 0x000fca0000000022 */
[----:B------:R-:W-:Y:S01]  /*7f10*/  DFMA R20, R14, -UR4, R12 ;  /* 0x800000040e147c2b */ /* 0x000fe2000800000c */
[----:B------:R-:W-:Y:S01]  /*7f20*/  UMOV UR4, 0x3b39803f ;  /* 0x3b39803f00047882 */ /* 0x000fe20000000000 */
[----:B------:R-:W-:-:S06]  /*7f30*/  UMOV UR5, 0x3c7abc9e ;  /* 0x3c7abc9e00057882 */ /* 0x000fcc0000000000 */
[----:B------:R-:W-:Y:S01]  /*7f40*/  DFMA R20, R14, -UR4, R20 ;  /* 0x800000040e147c2b */ /* 0x000fe20008000014 */
[----:B------:R-:W-:Y:S01]  /*7f50*/  UMOV UR4, 0x69ce2bdf ;  /* 0x69ce2bdf00047882 */ /* 0x000fe20000000000 */
[----:B------:R-:W-:Y:S01]  /*7f60*/  IMAD.MOV.U32 R14, RZ, RZ, -0x35dec16 ;  /* 0xfca213eaff0e7424 */ /* 0x000fe200078e00ff */
[----:B------:R-:W-:Y:S01]  /*7f70*/  UMOV UR5, 0x3e5ade15 ;  /* 0x3e5ade1500057882 */ /* 0x000fe20000000000 */
[----:B------:R-:W-:-:S06]  /*7f80*/  IMAD.MOV.U32 R15, RZ, RZ, 0x3e928af3 ;  /* 0x3e928af3ff0f7424 */ /* 0x000fcc00078e00ff */
[----:B------:R-:W-:Y:S01]  /*7f90*/  DFMA R14, R20, UR4, R14 ;  /* 0x00000004140e7c2b */ /* 0x000fe2000800000e */
[----:B------:R-:W-:Y:S01]  /*7fa0*/  UMOV UR4, 0x62401315 ;  /* 0x6240131500047882 */ /* 0x000fe20000000000 */
[----:B------:R-:W-:-:S06]  /*7fb0*/  UMOV UR5, 0x3ec71dee ;  /* 0x3ec71dee00057882 */ /* 0x000fcc0000000000 */
[----:B------:R-:W-:Y:S01]  /*7fc0*/  DFMA R14, R20, R14, UR4 ;  /* 0x00000004140e7e2b */ /* 0x000fe2000800000e */
        /* <DEDUP_REMOVED lines=20> */
[----:B------:R-:W-:-:S08]  /*8110*/  DFMA R14, R20, R14, UR4 ;  /* 0x00000004140e7e2b */ /* 0x000fd0000800000e */
[----:B------:R-:W-:-:S08]  /*8120*/  DFMA R14, R20, R14, 1 ;  /* 0x3ff00000140e742b */ /* 0x000fd0000000000e */
[----:B------:R-:W-:-:S10]  /*8130*/  DFMA R14, R20, R14, 1 ;  /* 0x3ff00000140e742b */ /* 0x000fd4000000000e */
[----:B------:R-:W-:Y:S02]  /*8140*/  IMAD R21, R10, 0x100000, R15 ;  /* 0x001000000a157824 */ /* 0x000fe400078e020f */
[----:B------:R-:W-:Y:S01]  /*8150*/  IMAD.MOV.U32 R20, RZ, RZ, R14 ;  /* 0x000000ffff147224 */ /* 0x000fe200078e000e */
[----:B------:R-:W-:Y:S06]  /*8160*/  @!P1 BRA `(.L_x_115) ;  /* 0x0000000000309947 */ /* 0x000fec0003800000 */
[----:B------:R-:W-:Y:S01]  /*8170*/  FSETP.GEU.AND P2, PT, |R13|, 4.2275390625, PT ;  /* 0x408748000d00780b */ /* 0x000fe20003f4e200 */
[C---:B------:R-:W-:Y:S02]  /*8180*/  DADD R20, R12.reuse, +INF ;  /* 0x7ff000000c147429 */ /* 0x040fe40000000000 */
[----:B------:R-:W-:-:S08]  /*8190*/  DSETP.GEU.AND P1, PT, R12, RZ, PT ;  /* 0x000000ff0c00722a */ /* 0x000fd00003f2e000 */
[----:B------:R-:W-:Y:S02]  /*81a0*/  FSEL R20, R20, RZ, P1 ;  /* 0x000000ff14147208 */ /* 0x000fe40000800000 */
[----:B------:R-:W-:Y:S02]  /*81b0*/  @!P2 LEA.HI R11, R10, R10, RZ, 0x1 ;  /* 0x0000000a0a0ba211 */ /* 0x000fe400078f08ff */
[----:B------:R-:W-:Y:S02]  /*81c0*/  FSEL R21, R21, RZ, P1 ;  /* 0x000000ff15157208 */ /* 0x000fe40000800000 */
[----:B------:R-:W-:-:S05]  /*81d0*/  @!P2 SHF.R.S32.HI R11, RZ, 0x1, R11 ;  /* 0x00000001ff0ba819 */ /* 0x000fca000001140b */
[----:B------:R-:W-:Y:S02]  /*81e0*/  @!P2 IMAD.IADD R10, R10, 0x1, -R11 ;  /* 0x000000010a0aa824 */ /* 0x000fe400078e0a0b */
[----:B------:R-:W-:-:S03]  /*81f0*/  @!P2 IMAD R15, R11, 0x100000, R15 ;  /* 0x001000000b0fa824 */ /* 0x000fc600078e020f */
[----:B------:R-:W-:Y:S01]  /*8200*/  @!P2 LEA R11, R10, 0x3ff00000, 0x14 ;  /* 0x3ff000000a0ba811 */ /* 0x000fe200078ea0ff */
[----:B------:R-:W-:-:S06]  /*8210*/  @!P2 IMAD.MOV.U32 R10, RZ, RZ, RZ ;  /* 0x000000ffff0aa224 */ /* 0x000fcc00078e00ff */
[----:B------:R-:W-:-:S11]  /*8220*/  @!P2 DMUL R20, R14, R10 ;  /* 0x0000000a0e14a228 */ /* 0x000fd60000000000 */
.L_x_115:
[----:B------:R-:W-:Y:S01]  /*8230*/  DFMA R32, R32, R20, R20 ;  /* 0x000000142020722b */ /* 0x000fe20000000014 */
[----:B------:R-:W-:Y:S01]  /*8240*/  IMAD.MOV.U32 R10, RZ, RZ, R0 ;  /* 0x000000ffff0a7224 */ /* 0x000fe200078e0000 */
[----:B------:R-:W-:Y:S01]  /*8250*/  DSETP.NEU.AND P1, PT, |R20|, +INF , PT ;  /* 0x7ff000001400742a */ /* 0x000fe20003f2d200 */
[----:B------:R-:W-:-:S07]  /*8260*/  IMAD.MOV.U32 R11, RZ, RZ, 0x0 ;  /* 0x00000000ff0b7424 */ /* 0x000fce00078e00ff */
[----:B------:R-:W-:Y:S02]  /*8270*/  FSEL R12, R20, R32, !P1 ;  /* 0x00000020140c7208 */ /* 0x000fe40004800000 */
[----:B------:R-:W-:Y:S01]  /*8280*/  FSEL R20, R21, R33, !P1 ;  /* 0x0000002115147208 */ /* 0x000fe20004800000 */
[----:B------:R-:W-:Y:S06]  /*8290*/  RET.REL.NODEC R10 `(_Z14calculateValuePdS_P11VarsToSharemb) ;  /* 0xffffff7c0a587950 */ /* 0x000fec0003c3ffff */
        .type           $_Z14calculateValuePdS_P11VarsToSharemb$__internal_trig_reduction_slowpathd,@function
        .size           $_Z14calculateValuePdS_P11VarsToSharemb$__internal_trig_reduction_slowpathd,(.L_x_135 - $_Z14calculateValuePdS_P11VarsToSharemb$__internal_trig_reduction_slowpathd)
$_Z14calculateValuePdS_P11VarsToSharemb$__internal_trig_reduction_slowpathd:
[--C-:B------:R-:W-:Y:S01]  /*82a0*/  SHF.R.U32.HI R0, RZ, 0x14, R31.reuse ;  /* 0x00000014ff007819 */ /* 0x100fe2000001161f */
[----:B------:R-:W-:Y:S02]  /*82b0*/  IMAD.MOV.U32 R4, RZ, RZ, R6 ;  /* 0x000000ffff047224 */ /* 0x000fe400078e0006 */
[----:B------:R-:W-:Y:S01]  /*82c0*/  IMAD.MOV.U32 R5, RZ, RZ, R31 ;  /* 0x000000ffff057224 */ /* 0x000fe200078e001f */
[----:B------:R-:W-:Y:S01]  /*82d0*/  LOP3.LUT R3, R0, 0x7ff, RZ, 0xc0, !PT ;  /* 0x000007ff00037812 */ /* 0x000fe200078ec0ff */
[----:B------:R-:W-:-:S03]  /*82e0*/  IMAD.MOV.U32 R6, RZ, RZ, RZ ;  /* 0x000000ffff067224 */ /* 0x000fc600078e00ff */
[----:B------:R-:W-:-:S13]  /*82f0*/  ISETP.NE.AND P0, PT, R3, 0x7ff, PT ;  /* 0x000007ff0300780c */ /* 0x000fda0003f05270 */
[----:B------:R-:W-:Y:S05]  /*8300*/  @!P0 BRA `(.L_x_116) ;  /* 0x0000000800648947 */ /* 0x000fea0003800000 */
[----:B------:R-:W-:Y:S01]  /*8310*/  VIADD R3, R3, 0xfffffc00 ;  /* 0xfffffc0003037836 */ /* 0x000fe20000000000 */
[----:B------:R-:W-:Y:S01]  /*8320*/  BSSY.RECONVERGENT B1, `(.L_x_117) ;  /* 0x0000033000017945 */ /* 0x000fe20003800200 */
[----:B------:R-:W-:-:S03]  /*8330*/  CS2R R32, SRZ ;  /* 0x0000000000207805 */ /* 0x000fc6000001ff00 */
[----:B------:R-:W-:Y:S02]  /*8340*/  SHF.R.U32.HI R6, RZ, 0x6, R3 ;  /* 0x00000006ff067819 */ /* 0x000fe40000011603 */
[----:B------:R-:W-:Y:S02]  /*8350*/  ISETP.GE.U32.AND P0, PT, R3, 0x80, PT ;  /* 0x000000800300780c */ /* 0x000fe40003f06070 */
[C---:B------:R-:W-:Y:S02]  /*8360*/  IADD3 R3, PT, PT, -R6.reuse, 0x13, RZ ;  /* 0x0000001306037810 */ /* 0x040fe40007ffe1ff */
[----:B------:R-:W-:Y:S02]  /*8370*/  IADD3 R9, PT, PT, -R6, 0xf, RZ ;  /* 0x0000000f06097810 */ /* 0x000fe40007ffe1ff */
[----:B------:R-:W-:Y:S01]  /*8380*/  SEL R7, R3, 0x12, P0 ;  /* 0x0000001203077807 */ /* 0x000fe20000000000 */
[----:B------:R-:W-:-:S03]  /*8390*/  VIADD R3, R1, 0x20 ;  /* 0x0000002001037836 */ /* 0x000fc60000000000 */
[----:B------:R-:W-:-:S13]  /*83a0*/  ISETP.GE.AND P0, PT, R9, R7, PT ;  /* 0x000000070900720c */ /* 0x000fda0003f06270 */
[----:B------:R-:W-:Y:S05]  /*83b0*/  @P0 BRA `(.L_x_118) ;  /* 0x0000000000a40947 */ /* 0x000fea0003800000 */
[C---:B------:R-:W-:Y:S01]  /*83c0*/  SHF.L.U64.HI R11, R4.reuse, 0xb, R5 ;  /* 0x0000000b040b7819 */ /* 0x040fe20000010205 */
[----:B------:R-:W-:Y:S01]  /*83d0*/  BSSY.RECONVERGENT B2, `(.L_x_119) ;  /* 0x0000021000027945 */ /* 0x000fe20003800200 */
[----:B------:R-:W-:Y:S01]  /*83e0*/  IADD3 R6, PT, PT, RZ, -R6, -R7 ;  /* 0x80000006ff067210 */ /* 0x000fe20007ffe807 */
[----:B------:R-:W-:Y:S01]  /*83f0*/  IMAD.SHL.U32 R7, R4, 0x800, RZ ;  /* 0x0000080004077824 */ /* 0x000fe200078e00ff */
[----:B------:R-:W-:Y:S01]  /*8400*/  CS2R R32, SRZ ;  /* 0x0000000000207805 */ /* 0x000fe2000001ff00 */
[----:B------:R-:W-:Y:S01]  /*8410*/  IMAD.MOV.U32 R8, RZ, RZ, RZ ;  /* 0x000000ffff087224 */ /* 0x000fe200078e00ff */
[----:B------:R-:W-:-:S07]  /*8420*/  LOP3.LUT R11, R11, 0x80000000, RZ, 0xfc, !PT ;  /* 0x800000000b0b7812 */ /* 0x000fce00078efcff */
.L_x_120:
[----:B------:R-:W0:Y:S01]  /*8430*/  LDC.64 R4, c[0x4][0x60] ;  /* 0x01001800ff047b82 */ /* 0x000e220000000a00 */
[----:B------:R-:W1:Y:S01]  /*8440*/  LDCU.64 UR4, c[0x0][0x358] ;  /* 0x00006b00ff0477ac */ /* 0x000e620008000a00 */
[----:B0-----:R-:W-:-:S06]  /*8450*/  IMAD.WIDE R4, R9, 0x8, R4 ;  /* 0x0000000809047825 */ /* 0x001fcc00078e0204 */
[----:B-1----:R-:W2:Y:S01]  /*8460*/  LDG.E.64.CONSTANT R4, desc[UR4][R4.64] ;  /* 0x0000000404047981 */ /* 0x002ea2000c1e9b00 */
[----:B------:R-:W-:Y:S02]  /*8470*/  VIADD R6, R6, 0x1 ;  /* 0x0000000106067836 */ /* 0x000fe40000000000 */
[----:B------:R-:W-:Y:S02]  /*8480*/  VIADD R9, R9, 0x1 ;  /* 0x0000000109097836 */ /* 0x000fe40000000000 */
[----:B--2---:R-:W-:-:S04]  /*8490*/  IMAD.WIDE.U32 R32, P2, R4, R7, R32 ;  /* 0x0000000704207225 */ /* 0x004fc80007840020 */
[----:B------:R-:W-:Y:S02]  /*84a0*/  IMAD R13, R4, R11, RZ ;  /* 0x0000000b040d7224 */ /* 0x000fe400078e02ff */
[CC--:B------:R-:W-:Y:S02]  /*84b0*/  IMAD R10, R5.reuse, R7.reuse, RZ ;  /* 0x00000007050a7224 */ /* 0x0c0fe400078e02ff */
[----:B------:R-:W-:Y:S01]  /*84c0*/  IMAD.HI.U32 R15, R5, R7, RZ ;  /* 0x00000007050f7227 */ /* 0x000fe200078e00ff */
[----:B------:R-:W-:-:S03]  /*84d0*/  IADD3 R33, P0, PT, R13, R33, RZ ;  /* 0x000000210d217210 */ /* 0x000fc60007f1e0ff */
[----:B------:R-:W-:Y:S01]  /*84e0*/  IMAD R13, R8, 0x8, R3 ;  /* 0x00000008080d7824 */ /* 0x000fe200078e0203 */
[----:B------:R-:W-:Y:S01]  /*84f0*/  IADD3 R33, P1, PT, R10, R33, RZ ;  /* 0x000000210a217210 */ /* 0x000fe20007f3e0ff */
[----:B------:R-:W-:-:S04]  /*8500*/  IMAD.HI.U32 R10, R4, R11, RZ ;  /* 0x0000000b040a7227 */ /* 0x000fc800078e00ff */
[----:B------:R-:W-:Y:S01]  /*8510*/  IMAD.X R4, RZ, RZ, R10, P2 ;  /* 0x000000ffff047224 */ /* 0x000fe200010e060a */
[----:B------:R0:W-:Y:S01]  /*8520*/  STL.64 [R13], R32 ;  /* 0x000000200d007387 */ /* 0x0001e20000100a00 */
[----:B------:R-:W-:-:S03]  /*8530*/  IMAD.HI.U32 R10, R5, R11, RZ ;  /* 0x0000000b050a7227 */ /* 0x000fc600078e00ff */
[----:B------:R-:W-:Y:S01]  /*8540*/  IADD3.X R4, P0, PT, R15, R4, RZ, P0, !PT ;  /* 0x000000040f047210 */ /* 0x000fe2000071e4ff */
[----:B------:R-:W-:Y:S02]  /*8550*/  IMAD R5, R5, R11, RZ ;  /* 0x0000000b05057224 */ /* 0x000fe400078e02ff */
[----:B------:R-:W-:-:S03]  /*8560*/  VIADD R8, R8, 0x1 ;  /* 0x0000000108087836 */ /* 0x000fc60000000000 */
[----:B------:R-:W-:Y:S01]  /*8570*/  IADD3.X R5, P1, PT, R5, R4, RZ, P1, !PT ;  /* 0x0000000405057210 */ /* 0x000fe20000f3e4ff */
[----:B------:R-:W-:Y:S01]  /*8580*/  IMAD.X R4, RZ, RZ, R10, P0 ;  /* 0x000000ffff047224 */ /* 0x000fe200000e060a */
[----:B------:R-:W-:-:S03]  /*8590*/  ISETP.NE.AND P0, PT, R6, -0xf, PT ;  /* 0xfffffff10600780c */ /* 0x000fc60003f05270 */
[----:B------:R-:W-:Y:S02]  /*85a0*/  IMAD.X R4, RZ, RZ, R4, P1 ;  /* 0x000000ffff047224 */ /* 0x000fe400008e0604 */
[----:B0-----:R-:W-:Y:S02]  /*85b0*/  IMAD.MOV.U32 R32, RZ, RZ, R5 ;  /* 0x000000ffff207224 */ /* 0x001fe400078e0005 */
[----:B------:R-:W-:-:S06]  /*85c0*/  IMAD.MOV.U32 R33, RZ, RZ, R4 ;  /* 0x000000ffff217224 */ /* 0x000fcc00078e0004 */
[----:B------:R-:W-:Y:S05]  /*85d0*/  @P0 BRA `(.L_x_120) ;  /* 0xfffffffc00940947 */ /* 0x000fea000383ffff */
[----:B------:R-:W-:Y:S05]  /*85e0*/  BSYNC.RECONVERGENT B2 ;  /* 0x0000000000027941 */ /* 0x000fea0003800200 */
.L_x_119:
[----:B------:R-:W-:-:S05]  /*85f0*/  LOP3.LUT R4, R0, 0x7ff, RZ, 0xc0, !PT ;  /* 0x000007ff00047812 */ /* 0x000fca00078ec0ff */
[----:B------:R-:W-:-:S05]  /*8600*/  VIADD R4, R4, 0xfffffc00 ;  /* 0xfffffc0004047836 */ /* 0x000fca0000000000 */
[----:B------:R-:W-:Y:S02]  /*8610*/  SHF.R.U32.HI R5, RZ, 0x6, R4 ;  /* 0x00000006ff057819 */ /* 0x000fe40000011604 */
[----:B------:R-:W-:Y:S02]  /*8620*/  ISETP.GE.U32.AND P0, PT, R4, 0x80, PT ;  /* 0x000000800400780c */ /* 0x000fe40003f06070 */
[----:B------:R-:W-:-:S04]  /*8630*/  IADD3 R5, PT, PT, -R5, 0x13, RZ ;  /* 0x0000001305057810 */ /* 0x000fc80007ffe1ff */
[----:B------:R-:W-:-:S07]  /*8640*/  SEL R9, R5, 0x12, P0 ;  /* 0x0000001205097807 */ /* 0x000fce0000000000 */
.L_x_118:
[----:B------:R-:W-:Y:S05]  /*8650*/  BSYNC.RECONVERGENT B1 ;  /* 0x0000000000017941 */ /* 0x000fea0003800200 */
.L_x_117:
[C---:B------:R-:W-:Y:S02]  /*8660*/  LOP3.LUT R4, R0.reuse, 0x7ff, RZ, 0xc0, !PT ;  /* 0x000007ff00047812 */ /* 0x040fe400078ec0ff */
[----:B------:R-:W-:-:S03]  /*8670*/  LOP3.LUT P0, R43, R0, 0x3f, RZ, 0xc0, !PT ;  /* 0x0000003f002b7812 */ /* 0x000fc6000780c0ff */
[----:B------:R-:W-:-:S05]  /*8680*/  VIADD R4, R4, 0xfffffc00 ;  /* 0xfffffc0004047836 */ /* 0x000fca0000000000 */
[----:B------:R-:W-:-:S05]  /*8690*/  SHF.R.U32.HI R4, RZ, 0x6, R4 ;  /* 0x00000006ff047819 */ /* 0x000fca0000011604 */
[----:B------:R-:W-:-:S04]  /*86a0*/  IMAD.IADD R0, R4, 0x1, R9 ;  /* 0x0000000104007824 */ /* 0x000fc800078e0209 */
[----:B------:R-:W-:-:S05]  /*86b0*/  IMAD.U32 R35, R0, 0x8, R3 ;  /* 0x0000000800237824 */ /* 0x000fca00078e0003 */
[----:B------:R0:W-:Y:S04]  /*86c0*/  STL.64 [R35+-0x78], R32 ;  /* 0xffff882023007387 */ /* 0x0001e80000100a00 */
[----:B------:R-:W2:Y:S04]  /*86d0*/  @P0 LDL.64 R8, [R1+0x28] ;  /* 0x0000280001080983 */ /* 0x000ea80000100a00 */
[----:B------:R-:W3:Y:S04]  /*86e0*/  LDL.64 R4, [R1+0x30] ;  /* 0x0000300001047983 */ /* 0x000ee80000100a00 */
[----:B------:R-:W4:Y:S01]  /*86f0*/  LDL.64 R6, [R1+0x38] ;  /* 0x0000380001067983 */ /* 0x000f220000100a00 */
[----:B------:R-:W-:Y:S01]  /*8700*/  @P0 LOP3.LUT R0, R43, 0x3f, RZ, 0x3c, !PT ;  /* 0x0000003f2b000812 */ /* 0x000fe200078e3cff */
[----:B------:R-:W-:Y:S01]  /*8710*/  BSSY.RECONVERGENT B1, `(.L_x_121) ;  /* 0x0000034000017945 */ /* 0x000fe20003800200 */
[----:B--2---:R-:W-:-:S02]  /*8720*/  @P0 SHF.R.U64 R3, R8, 0x1, R9 ;  /* 0x0000000108030819 */ /* 0x004fc40000001209 */
[----:B------:R-:W-:Y:S02]  /*8730*/  @P0 SHF.R.U32.HI R9, RZ, 0x1, R9 ;  /* 0x00000001ff090819 */ /* 0x000fe40000011609 */
[CC--:B---3--:R-:W-:Y:S02]  /*8740*/  @P0 SHF.L.U32 R10, R4.reuse, R43.reuse, RZ ;  /* 0x0000002b040a0219 */ /* 0x0c8fe400000006ff */
[----:B------:R-:W-:Y:S02]  /*8750*/  @P0 SHF.R.U64 R3, R3, R0, R9 ;  /* 0x0000000003030219 */ /* 0x000fe40000001209 */
[--C-:B------:R-:W-:Y:S02]  /*8760*/  @P0 SHF.R.U32.HI R15, RZ, 0x1, R5.reuse ;  /* 0x00000001ff0f0819 */ /* 0x100fe40000011605 */
[C-C-:B------:R-:W-:Y:S02]  /*8770*/  @P0 SHF.R.U64 R13, R4.reuse, 0x1, R5.reuse ;  /* 0x00000001040d0819 */ /* 0x140fe40000001205 */
[----:B------:R-:W-:-:S02]  /*8780*/  @P0 SHF.L.U64.HI R11, R4, R43, R5 ;  /* 0x0000002b040b0219 */ /* 0x000fc40000010205 */
[-C--:B------:R-:W-:Y:S02]  /*8790*/  @P0 SHF.R.U32.HI R8, RZ, R0.reuse, R9 ;  /* 0x00000000ff080219 */ /* 0x080fe40000011609 */
[----:B------:R-:W-:Y:S02]  /*87a0*/  @P0 LOP3.LUT R4, R10, R3, RZ, 0xfc, !PT ;  /* 0x000000030a040212 */ /* 0x000fe400078efcff */
[-C--:B----4-:R-:W-:Y:S02]  /*87b0*/  @P0 SHF.L.U32 R9, R6, R43.reuse, RZ ;  /* 0x0000002b06090219 */ /* 0x090fe400000006ff */
[----:B------:R-:W-:Y:S02]  /*87c0*/  @P0 SHF.R.U64 R14, R13, R0, R15 ;  /* 0x000000000d0e0219 */ /* 0x000fe4000000120f */
[----:B------:R-:W-:Y:S01]  /*87d0*/  @P0 LOP3.LUT R5, R11, R8, RZ, 0xfc, !PT ;  /* 0x000000080b050212 */ /* 0x000fe200078efcff */
[----:B------:R-:W-:Y:S01]  /*87e0*/  IMAD.SHL.U32 R8, R4, 0x4, RZ ;  /* 0x0000000404087824 */ /* 0x000fe200078e00ff */
[----:B------:R-:W-:-:S02]  /*87f0*/  @P0 SHF.L.U64.HI R3, R6, R43, R7 ;  /* 0x0000002b06030219 */ /* 0x000fc40000010207 */
[----:B------:R-:W-:Y:S02]  /*8800*/  @P0 SHF.R.U32.HI R0, RZ, R0, R15 ;  /* 0x00000000ff000219 */ /* 0x000fe4000001160f */
[----:B------:R-:W-:Y:S02]  /*8810*/  @P0 LOP3.LUT R6, R9, R14, RZ, 0xfc, !PT ;  /* 0x0000000e09060212 */ /* 0x000fe400078efcff */
[----:B------:R-:W-:Y:S02]  /*8820*/  SHF.L.U64.HI R10, R4, 0x2, R5 ;  /* 0x00000002040a7819 */ /* 0x000fe40000010205 */
[----:B------:R-:W-:Y:S02]  /*8830*/  @P0 LOP3.LUT R7, R3, R0, RZ, 0xfc, !PT ;  /* 0x0000000003070212 */ /* 0x000fe400078efcff */
[----:B------:R-:W-:Y:S02]  /*8840*/  SHF.L.W.U32.HI R5, R5, 0x2, R6 ;  /* 0x0000000205057819 */ /* 0x000fe40000010e06 */
[----:B------:R-:W-:-:S02]  /*8850*/  IADD3 RZ, P0, PT, RZ, -R8, RZ ;  /* 0x80000008ffff7210 */ /* 0x000fc40007f1e0ff */
[----:B------:R-:W-:Y:S02]  /*8860*/  LOP3.LUT R0, RZ, R10, RZ, 0x33, !PT ;  /* 0x0000000aff007212 */ /* 0x000fe400078e33ff */
[----:B------:R-:W-:Y:S02]  /*8870*/  SHF.L.W.U32.HI R6, R6, 0x2, R7 ;  /* 0x0000000206067819 */ /* 0x000fe40000010e07 */
[----:B------:R-:W-:Y:S02]  /*8880*/  LOP3.LUT R4, RZ, R5, RZ, 0x33, !PT ;  /* 0x00000005ff047212 */ /* 0x000fe400078e33ff */
[----:B------:R-:W-:Y:S02]  /*8890*/  IADD3.X R3, P0, PT, RZ, R0, RZ, P0, !PT ;  /* 0x00000000ff037210 */ /* 0x000fe4000071e4ff */
[----:B------:R-:W-:Y:S02]  /*88a0*/  LOP3.LUT R0, RZ, R6, RZ, 0x33, !PT ;  /* 0x00000006ff007212 */ /* 0x000fe400078e33ff */
[----:B------:R-:W-:-:S02]  /*88b0*/  IADD3.X R4, P1, PT, RZ, R4, RZ, P0, !PT ;  /* 0x00000004ff047210 */ /* 0x000fc4000073e4ff */
[----:B------:R-:W-:-:S03]  /*88c0*/  ISETP.GT.U32.AND P2, PT, R5, -0x1, PT ;  /* 0xffffffff0500780c */ /* 0x000fc60003f44070 */
[----:B------:R-:W-:Y:S01]  /*88d0*/  IMAD.X R9, RZ, RZ, R0, P1 ;  /* 0x000000ffff097224 */ /* 0x000fe200008e0600 */
[----:B------:R-:W-:-:S04]  /*88e0*/  ISETP.GT.AND.EX P0, PT, R6, -0x1, PT, P2 ;  /* 0xffffffff0600780c */ /* 0x000fc80003f04320 */
[----:B------:R-:W-:Y:S02]  /*88f0*/  SEL R11, R6, R9, P0 ;  /* 0x00000009060b7207 */ /* 0x000fe40000000000 */
[----:B------:R-:W-:Y:S02]  /*8900*/  SEL R14, R5, R4, P0 ;  /* 0x00000004050e7207 */ /* 0x000fe40000000000 */
[----:B------:R-:W-:Y:S02]  /*8910*/  ISETP.NE.U32.AND P1, PT, R11, RZ, PT ;  /* 0x000000ff0b00720c */ /* 0x000fe40003f25070 */
[----:B------:R-:W-:Y:S02]  /*8920*/  SEL R9, R10, R3, P0 ;  /* 0x000000030a097207 */ /* 0x000fe40000000000 */
[----:B------:R-:W-:Y:S01]  /*8930*/  SEL R4, R14, R11, !P1 ;  /* 0x0000000b0e047207 */ /* 0x000fe20004800000 */
[----:B------:R-:W-:-:S05]  /*8940*/  @!P0 IMAD.MOV R8, RZ, RZ, -R8 ;  /* 0x000000ffff088224 */ /* 0x000fca00078e0a08 */
[----:B------:R-:W1:Y:S02]  /*8950*/  FLO.U32 R4, R4 ;  /* 0x0000000400047300 */ /* 0x000e6400000e0000 */
[C---:B-1----:R-:W-:Y:S02]  /*8960*/  IADD3 R5, PT, PT, -R4.reuse, 0x1f, RZ ;  /* 0x0000001f04057810 */ /* 0x042fe40007ffe1ff */
[----:B------:R-:W-:-:S03]  /*8970*/  IADD3 R0, PT, PT, -R4, 0x3f, RZ ;  /* 0x0000003f04007810 */ /* 0x000fc60007ffe1ff */
[----:B------:R-:W-:-:S05]  /*8980*/  @P1 IMAD.MOV R0, RZ, RZ, R5 ;  /* 0x000000ffff001224 */ /* 0x000fca00078e0205 */
[----:B------:R-:W-:-:S13]  /*8990*/  ISETP.NE.AND P1, PT, R0, RZ, PT ;  /* 0x000000ff0000720c */ /* 0x000fda0003f25270 */
[----:B0-----:R-:W-:Y:S05]  /*89a0*/  @!P1 BRA `(.L_x_122) ;  /* 0x0000000000289947 */ /* 0x001fea0003800000 */
[----:B------:R-:W-:Y:S02]  /*89b0*/  LOP3.LUT R3, R0, 0x3f, RZ, 0xc0, !PT ;  /* 0x0000003f00037812 */ /* 0x000fe400078ec0ff */
[----:B------:R-:W-:Y:S02]  /*89c0*/  SHF.R.U64 R4, R8, 0x1, R9 ;  /* 0x0000000108047819 */ /* 0x000fe40000001209 */
[CC--:B------:R-:W-:Y:S02]  /*89d0*/  SHF.L.U64.HI R10, R14.reuse, R3.reuse, R11 ;  /* 0x000000030e0a7219 */ /* 0x0c0fe4000001020b */
[----:B------:R-:W-:Y:S02]  /*89e0*/  SHF.L.U32 R5, R14, R3, RZ ;  /* 0x000000030e057219 */ /* 0x000fe400000006ff */
[----:B------:R-:W-:Y:S02]  /*89f0*/  SHF.R.U32.HI R8, RZ, 0x1, R9 ;  /* 0x00000001ff087819 */ /* 0x000fe40000011609 */
[----:B------:R-:W-:-:S04]  /*8a00*/  LOP3.LUT R3, R0, 0x3f, RZ, 0xc, !PT ;  /* 0x0000003f00037812 */ /* 0x000fc800078e0cff */
[-CC-:B------:R-:W-:Y:S02]  /*8a10*/  SHF.R.U64 R4, R4, R3.reuse, R8.reuse ;  /* 0x0000000304047219 */ /* 0x180fe40000001208 */
[----:B------:R-:W-:Y:S02]  /*8a20*/  SHF.R.U32.HI R3, RZ, R3, R8 ;  /* 0x00000003ff037219 */ /* 0x000fe40000011608 */
[----:B------:R-:W-:Y:S02]  /*8a30*/  LOP3.LUT R14, R5, R4, RZ, 0xfc, !PT ;  /* 0x00000004050e7212 */ /* 0x000fe400078efcff */
[----:B------:R-:W-:-:S07]  /*8a40*/  LOP3.LUT R11, R10, R3, RZ, 0xfc, !PT ;  /* 0x000000030a0b7212 */ /* 0x000fce00078efcff */
.L_x_122:
[----:B------:R-:W-:Y:S05]  /*8a50*/  BSYNC.RECONVERGENT B1 ;  /* 0x0000000000017941 */ /* 0x000fea0003800200 */
.L_x_121:
[----:B------:R-:W-:Y:S01]  /*8a60*/  IMAD.WIDE.U32 R8, R14, 0x2168c235, RZ ;  /* 0x2168c2350e087825 */ /* 0x000fe200078e00ff */
[----:B------:R-:W-:-:S03]  /*8a70*/  SHF.R.U32.HI R7, RZ, 0x1e, R7 ;  /* 0x0000001eff077819 */ /* 0x000fc60000011607 */
[----:B------:R-:W-:Y:S01]  /*8a80*/  IMAD.MOV.U32 R4, RZ, RZ, R9 ;  /* 0x000000ffff047224 */ /* 0x000fe200078e0009 */
[----:B------:R-:W-:Y:S01]  /*8a90*/  IADD3 RZ, P1, PT, R8, R8, RZ ;  /* 0x0000000808ff7210 */ /* 0x000fe20007f3e0ff */
[----:B------:R-:W-:Y:S01]  /*8aa0*/  IMAD.MOV.U32 R5, RZ, RZ, RZ ;  /* 0x000000ffff057224 */ /* 0x000fe200078e00ff */
[----:B------:R-:W-:Y:S01]  /*8ab0*/  LEA.HI R6, R6, R7, RZ, 0x1 ;  /* 0x0000000706067211 */ /* 0x000fe200078f08ff */
[----:B------:R-:W-:-:S04]  /*8ac0*/  IMAD.HI.U32 R3, R11, -0x36f0255e, RZ ;  /* 0xc90fdaa20b037827 */ /* 0x000fc800078e00ff */
[----:B------:R-:W-:-:S04]  /*8ad0*/  IMAD.WIDE.U32 R4, R14, -0x36f0255e, R4 ;  /* 0xc90fdaa20e047825 */ /* 0x000fc800078e0004 */
[----:B------:R-:W-:-:S04]  /*8ae0*/  IMAD.WIDE.U32 R4, P2, R11, 0x2168c235, R4 ;  /* 0x2168c2350b047825 */ /* 0x000fc80007840004 */
[----:B------:R-:W-:Y:S01]  /*8af0*/  IMAD R11, R11, -0x36f0255e, RZ ;  /* 0xc90fdaa20b0b7824 */ /* 0x000fe200078e02ff */
[----:B------:R-:W-:Y:S01]  /*8b00*/  IADD3.X RZ, P1, PT, R4, R4, RZ, P1, !PT ;  /* 0x0000000404ff7210 */ /* 0x000fe20000f3e4ff */
[----:B------:R-:W-:-:S03]  /*8b10*/  IMAD.X R3, RZ, RZ, R3, P2 ;  /* 0x000000ffff037224 */ /* 0x000fc600010e0603 */
[----:B------:R-:W-:-:S04]  /*8b20*/  IADD3 R5, P2, PT, R11, R5, RZ ;  /* 0x000000050b057210 */ /* 0x000fc80007f5e0ff */
[C---:B------:R-:W-:Y:S01]  /*8b30*/  ISETP.GT.U32.AND P3, PT, R5.reuse, RZ, PT ;  /* 0x000000ff0500720c */ /* 0x040fe20003f64070 */
[----:B------:R-:W-:Y:S01]  /*8b40*/  IMAD.X R3, RZ, RZ, R3, P2 ;  /* 0x000000ffff037224 */ /* 0x000fe200010e0603 */
[----:B------:R-:W-:-:S04]  /*8b50*/  IADD3.X R4, P2, PT, R5, R5, RZ, P1, !PT ;  /* 0x0000000505047210 */ /* 0x000fc80000f5e4ff */
[C---:B------:R-:W-:Y:S01]  /*8b60*/  ISETP.GT.AND.EX P1, PT, R3.reuse, RZ, PT, P3 ;  /* 0x000000ff0300720c */ /* 0x040fe20003f24330 */
[----:B------:R-:W-:-:S03]  /*8b70*/  IMAD.X R8, R3, 0x1, R3, P2 ;  /* 0x0000000103087824 */ /* 0x000fc600010e0603 */
[----:B------:R-:W-:Y:S02]  /*8b80*/  SEL R4, R4, R5, P1 ;  /* 0x0000000504047207 */ /* 0x000fe40000800000 */
[----:B------:R-:W-:Y:S02]  /*8b90*/  SEL R8, R8, R3, P1 ;  /* 0x0000000308087207 */ /* 0x000fe40000800000 */
[----:B------:R-:W-:Y:S02]  /*8ba0*/  IADD3 R3, P2, PT, R4, 0x1, RZ ;  /* 0x0000000104037810 */ /* 0x000fe40007f5e0ff */
[----:B------:R-:W-:Y:S02]  /*8bb0*/  SEL R5, RZ, 0xffffffff, !P1 ;  /* 0xffffffffff057807 */ /* 0x000fe40004800000 */
[----:B------:R-:W-:Y:S01]  /*8bc0*/  LOP3.LUT P1, R31, R31, 0x80000000, RZ, 0xc0, !PT ;  /* 0x800000001f1f7812 */ /* 0x000fe2000782c0ff */
[----:B------:R-:W-:Y:S02]  /*8bd0*/  IMAD.X R4, RZ, RZ, R8, P2 ;  /* 0x000000ffff047224 */ /* 0x000fe400010e0608 */
[----:B------:R-:W-:Y:S01]  /*8be0*/  IMAD.IADD R0, R5, 0x1, -R0 ;  /* 0x0000000105007824 */ /* 0x000fe200078e0a00 */
[----:B------:R-:W-:-:S02]  /*8bf0*/  @!P0 LOP3.LUT R31, R31, 0x80000000, RZ, 0x3c, !PT ;  /* 0x800000001f1f8812 */ /* 0x000fc400078e3cff */
[----:B------:R-:W-:Y:S01]  /*8c00*/  SHF.R.U64 R3, R3, 0xa, R4 ;  /* 0x0000000a03037819 */ /* 0x000fe20000001204 */
[----:B------:R-:W-:-:S03]  /*8c10*/  IMAD.SHL.U32 R0, R0, 0x100000, RZ ;  /* 0x0010000000007824 */ /* 0x000fc600078e00ff */
[----:B------:R-:W-:-:S03]  /*8c20*/  IADD3 R3, P2, PT, R3, 0x1, RZ ;  /* 0x0000000103037810 */ /* 0x000fc60007f5e0ff */
[----:B------:R-:W-:Y:S01]  /*8c30*/  @P1 IMAD.MOV R6, RZ, RZ, -R6 ;  /* 0x000000ffff061224 */ /* 0x000fe200078e0a06 */
[----:B------:R-:W-:-:S04]  /*8c40*/  LEA.HI.X R4, R4, RZ, RZ, 0x16, P2 ;  /* 0x000000ff04047211 */ /* 0x000fc800010fb4ff */
[--C-:B------:R-:W-:Y:S02]  /*8c50*/  SHF.R.U64 R3, R3, 0x1, R4.reuse ;  /* 0x0000000103037819 */ /* 0x100fe40000001204 */
[----:B------:R-:W-:Y:S02]  /*8c60*/  SHF.R.U32.HI R5, RZ, 0x1, R4 ;  /* 0x00000001ff057819 */ /* 0x000fe40000011604 */
[----:B------:R-:W-:-:S04]  /*8c70*/  IADD3 R4, P2, P3, RZ, RZ, R3 ;  /* 0x000000ffff047210 */ /* 0x000fc80007b5e003 */
[----:B------:R-:W-:-:S04]  /*8c80*/  IADD3.X R0, PT, PT, R0, 0x3fe00000, R5, P2, P3 ;  /* 0x3fe0000000007810 */ /* 0x000fc800017e6405 */
[----:B------:R-:W-:-:S07]  /*8c90*/  LOP3.LUT R5, R0, R31, RZ, 0xfc, !PT ;  /* 0x0000001f00057212 */ /* 0x000fce00078efcff */
.L_x_116:
[----:B------:R-:W-:Y:S02]  /*8ca0*/  IMAD.MOV.U32 R13, RZ, RZ, 0x0 ;  /* 0x00000000ff0d7424 */ /* 0x000fe400078e00ff */
[----:B------:R-:W-:Y:S02]  /*8cb0*/  IMAD.MOV.U32 R0, RZ, RZ, R6 ;  /* 0x000000ffff007224 */ /* 0x000fe400078e0006 */
[----:B------:R-:W-:Y:S05]  /*8cc0*/  RET.REL.NODEC R12 `(_Z14calculateValuePdS_P11VarsToSharemb) ;  /* 0xffffff700ccc7950 */ /* 0x000fea0003c3ffff */
.L_x_123:
[----:B------:R-:W-:-:S00]  /*8cd0*/  BRA `(.L_x_123) ;  /* 0xfffffffc00fc7947 */ /* 0x000fc0000383ffff */
[----:B------:R-:W-:-:S00]  /*8ce0*/  NOP ;  /* 0x0000000000007918 */ /* 0x000fc00000000000 */
        /* <DEDUP_REMOVED lines=9> */
.L_x_135:


//--------------------- .nv.global.init           --------------------------
	.section	.nv.global.init,"aw",@progbits
	.align	16
.nv.global.init:
	.type		__cudart_sin_cos_coeffs,@object
	.size		__cudart_sin_cos_coeffs,(__cudart_i2opi_d - __cudart_sin_cos_coeffs)
__cudart_sin_cos_coeffs:
        /*0000*/ 	.byte	0x46, 0xd2, 0xb0, 0x2c, 0xf1, 0xe5, 0x5a, 0xbe, 0x92, 0xe3, 0xac, 0x69, 0xe3, 0x1d, 0xc7, 0x3e
        /*0010*/ 	.byte	0xa1, 0x62, 0xdb, 0x19, 0xa0, 0x01, 0x2a, 0xbf, 0x18, 0x08, 0x11, 0x11, 0x11, 0x11, 0x81, 0x3f
        /*0020*/ 	.byte	0x54, 0x55, 0x55, 0x55, 0x55, 0x55, 0xc5, 0xbf, 0x00, 0x00, 0x00, 0x00, 0x00, 0x00, 0x00, 0x00
        /*0030*/ 	.byte	0x00, 0x00, 0x00, 0x00, 0x00, 0x00, 0x00, 0x00, 0x64, 0x81, 0xfd, 0x20, 0x83, 0xff, 0xa8, 0xbd
        /*0040*/ 	.byte	0x28, 0x85, 0xef, 0xc1, 0xa7, 0xee, 0x21, 0x3e, 0xd9, 0xe6, 0x06, 0x8e, 0x4f, 0x7e, 0x92, 0xbe
        /*0050*/ 	.byte	0xe9, 0xbc, 0xdd, 0x19, 0xa0, 0x01, 0xfa, 0x3e, 0x47, 0x5d, 0xc1, 0x16, 0x6c, 0xc1, 0x56, 0xbf
        /*0060*/ 	.byte	0x51, 0x55, 0x55, 0x55, 0x55, 0x55, 0xa5, 0x3f, 0x00, 0x00, 0x00, 0x00, 0x00, 0x00, 0xe0, 0xbf
        /*0070*/ 	.byte	0x00, 0x00, 0x00, 0x00, 0x00, 0x00, 0xf0, 0x3f, 0x00, 0x00, 0x00, 0x00, 0x00, 0x00, 0x00, 0x00
	.type		__cudart_i2opi_d,@object
	.size		__cudart_i2opi_d,($str$2 - __cudart_i2opi_d)
__cudart_i2opi_d:
        /* <DEDUP_REMOVED lines=9> */
	.type		$str$2,@object
	.size		$str$2,($str$1 - $str$2)
$str$2:
        /*0110*/ 	.byte	0x53, 0x74, 0x65, 0x70, 0x3a, 0x20, 0x25, 0x75, 0x0a, 0x00
	.type		$str$1,@object
	.size		$str$1,($str$5 - $str$1)
$str$1:
        /*011a*/ 	.byte	0x50, 0x72, 0x6f, 0x67, 0x72, 0x65, 0x73, 0x73, 0x0a, 0x00
	.type		$str$5,@object
	.size		$str$5,($str$4 - $str$5)
$str$5:
        /*0124*/ 	.byte	0x79, 0x3a, 0x20, 0x25, 0x6c, 0x66, 0x20, 0x25, 0x6c, 0x66, 0x0a, 0x00
	.type		$str$4,@object
	.size		$str$4,($str$3 - $str$4)
$str$4:
        /*0130*/ 	.byte	0x78, 0x32, 0x3a, 0x20, 0x25, 0x6c, 0x66, 0x20, 0x25, 0x6c, 0x66, 0x0a, 0x00
	.type		$str$3,@object
	.size		$str$3,($str$6 - $str$3)
$str$3:
        /*013d*/ 	.byte	0x78, 0x31, 0x3a, 0x20, 0x25, 0x6c, 0x66, 0x20, 0x25, 0x6c, 0x66, 0x0a, 0x00
	.type		$str$6,@object
	.size		$str$6,($str$7 - $str$6)
$str$6:
        /*014a*/ 	.byte	0x70, 0x68, 0x69, 0x31, 0x3a, 0x20, 0x25, 0x6c, 0x66, 0x20, 0x25, 0x6c, 0x66, 0x0a, 0x00
	.type		$str$7,@object
	.size		$str$7,($str$8 - $str$7)
$str$7:
        /*0159*/ 	.byte	0x70, 0x68, 0x69, 0x32, 0x3a, 0x20, 0x25, 0x6c, 0x66, 0x20, 0x25, 0x6c, 0x66, 0x0a, 0x00
	.type		$str$8,@object
	.size		$str$8,($str - $str$8)
$str$8:
        /*0168*/ 	.byte	0x46, 0x56, 0x61, 0x6c, 0x75, 0x65, 0x5b, 0x25, 0x6c, 0x75, 0x5d, 0x20, 0x25, 0x6c, 0x66, 0x0a
        /*0178*/ 	.byte	0x00
	.type		$str,@object
	.size		$str,(.L_0 - $str)
$str:
        /*0179*/ 	.byte	0x2d, 0x2d, 0x2d, 0x2d, 0x2d, 0x2d, 0x2d, 0x2d, 0x2d, 0x2d, 0x2d, 0x2d, 0x2d, 0x2d, 0x2d, 0x2d
        /*0189*/ 	.byte	0x2d, 0x2d, 0x2d, 0x0a, 0x00
.L_0:


//--------------------- .nv.shared._Z14calculateValuePdS_P11VarsToSharemb --------------------------
	.section	.nv.shared._Z14calculateValuePdS_P11VarsToSharemb,"aw",@nobits
	.sectionflags	@""
	.align	4
.nv.shared._Z14calculateValuePdS_P11VarsToSharemb:
	.zero		1028


//--------------------- .nv.shared.reserved.0     --------------------------
	.section	.nv.shared.reserved.0,"aw",@nobits
	.weak		__nv_reservedSMEM_offset_0_alias
	.size		__nv_reservedSMEM_offset_0_alias, 0, 64
	.other		__nv_reservedSMEM_offset_0_alias,@"STO_CUDA_RESERVED_SHARED STV_DEFAULT"
__nv_reservedSMEM_offset_0_alias:
	.zero		0
	.zero		64


//--------------------- .nv.constant0._Z14calculateValuePdS_P11VarsToSharemb --------------------------
	.section	.nv.constant0._Z14calculateValuePdS_P11VarsToSharemb,"a",@progbits
	.sectionflags	@""
	.align	4
.nv.constant0._Z14calculateValuePdS_P11VarsToSharemb:
	.zero		929


//--------------------- SYMBOLS --------------------------

	.type		.nv.reservedSmem.offset0,@object
	.size		.nv.reservedSmem.offset0,0x4
	.type		.nv.reservedSmem.cap,@object
	.size		.nv.reservedSmem.cap,0x4
	.type		vprintf,@function
	.type		malloc,@function
	.type		free,@function
